	.headerflags	@"EF_CUDA_TEXMODE_UNIFIED EF_CUDA_64BIT_ADDRESS EF_CUDA_SM86 EF_CUDA_VIRTUAL_SM(EF_CUDA_SM86)"
	.elftype	@"ET_EXEC"


//--------------------- .nv.info                  --------------------------
	.section	.nv.info,"",@"SHT_CUDA_INFO"
	.align	4


	//----- nvinfo : EIATTR_REGCOUNT
	.align		4
        /*0000*/ 	.byte	0x04, 0x2f
        /*0002*/ 	.short	(.L_3 - .L_2)
	.align		4
.L_2:
        /*0004*/ 	.word	index@(layer_norm_fwd_kernel)
        /*0008*/ 	.word	0x000000eb


	//----- nvinfo : EIATTR_MAX_STACK_SIZE
	.align		4
.L_3:
        /*000c*/ 	.byte	0x04, 0x23
        /*000e*/ 	.short	(.L_5 - .L_4)
	.align		4
.L_4:
        /*0010*/ 	.word	index@(layer_norm_fwd_kernel)
        /*0014*/ 	.word	0x00000000


	//----- nvinfo : EIATTR_MIN_STACK_SIZE
	.align		4
.L_5:
        /*0018*/ 	.byte	0x04, 0x12
        /*001a*/ 	.short	(.L_7 - .L_6)
	.align		4
.L_6:
        /*001c*/ 	.word	index@(layer_norm_fwd_kernel)
        /*0020*/ 	.word	0x00000000


	//----- nvinfo : EIATTR_FRAME_SIZE
	.align		4
.L_7:
        /*0024*/ 	.byte	0x04, 0x11
        /*0026*/ 	.short	(.L_9 - .L_8)
	.align		4
.L_8:
        /*0028*/ 	.word	index@(layer_norm_fwd_kernel)
        /*002c*/ 	.word	0x00000000
.L_9:


//--------------------- .nv.info.layer_norm_fwd_kernel --------------------------
	.section	.nv.info.layer_norm_fwd_kernel,"",@"SHT_CUDA_INFO"
	.align	4


	//----- nvinfo : EIATTR_CUDA_API_VERSION
	.align		4
        /*0000*/ 	.byte	0x04, 0x37
        /*0002*/ 	.short	(.L_11 - .L_10)
.L_10:
        /*0004*/ 	.word	0x0000007b


	//----- nvinfo : EIATTR_SW2861232_WAR
	.align		4
.L_11:
        /*0008*/ 	.byte	0x01, 0x35
	.zero		2


	//----- nvinfo : EIATTR_PARAM_CBANK
	.align		4
        /*000c*/ 	.byte	0x04, 0x0a
        /*000e*/ 	.short	(.L_13 - .L_12)
	.align		4
.L_12:
        /*0010*/ 	.word	index@(.nv.constant0.layer_norm_fwd_kernel)
        /*0014*/ 	.short	0x0160
        /*0016*/ 	.short	0x0028


	//----- nvinfo : EIATTR_CBANK_PARAM_SIZE
	.align		4
.L_13:
        /*0018*/ 	.byte	0x03, 0x19
        /*001a*/ 	.short	0x0028


	//----- nvinfo : EIATTR_KPARAM_INFO
	.align		4
        /*001c*/ 	.byte	0x04, 0x17
        /*001e*/ 	.short	(.L_15 - .L_14)
.L_14:
        /*0020*/ 	.word	0x00000000
        /*0024*/ 	.short	0x0005
        /*0026*/ 	.short	0x0024
        /*0028*/ 	.byte	0x00, 0xf0, 0x11, 0x00


	//----- nvinfo : EIATTR_KPARAM_INFO
	.align		4
.L_15:
        /*002c*/ 	.byte	0x04, 0x17
        /*002e*/ 	.short	(.L_17 - .L_16)
.L_16:
        /*0030*/ 	.word	0x00000000
        /*0034*/ 	.short	0x0004
        /*0036*/ 	.short	0x0020
        /*0038*/ 	.byte	0x00, 0xf0, 0x11, 0x00


	//----- nvinfo : EIATTR_KPARAM_INFO
	.align		4
.L_17:
        /*003c*/ 	.byte	0x04, 0x17
        /*003e*/ 	.short	(.L_19 - .L_18)
.L_18:
        /*0040*/ 	.word	0x00000000
        /*0044*/ 	.short	0x0003
        /*0046*/ 	.short	0x0018
        /*0048*/ 	.byte	0x00, 0xf0, 0x21, 0x00


	//----- nvinfo : EIATTR_KPARAM_INFO
	.align		4
.L_19:
        /*004c*/ 	.byte	0x04, 0x17
        /*004e*/ 	.short	(.L_21 - .L_20)
.L_20:
        /*0050*/ 	.word	0x00000000
        /*0054*/ 	.short	0x0002
        /*0056*/ 	.short	0x0010
        /*0058*/ 	.byte	0x00, 0xf0, 0x21, 0x00


	//----- nvinfo : EIATTR_KPARAM_INFO
	.align		4
.L_21:
        /*005c*/ 	.byte	0x04, 0x17
        /*005e*/ 	.short	(.L_23 - .L_22)
.L_22:
        /*0060*/ 	.word	0x00000000
        /*0064*/ 	.short	0x0001
        /*0066*/ 	.short	0x0008
        /*0068*/ 	.byte	0x00, 0xf0, 0x21, 0x00


	//----- nvinfo : EIATTR_KPARAM_INFO
	.align		4
.L_23:
        /*006c*/ 	.byte	0x04, 0x17
        /*006e*/ 	.short	(.L_25 - .L_24)
.L_24:
        /*0070*/ 	.word	0x00000000
        /*0074*/ 	.short	0x0000
        /*0076*/ 	.short	0x0000
        /*0078*/ 	.byte	0x00, 0xf0, 0x21, 0x00


	//----- nvinfo : EIATTR_MAXREG_COUNT
	.align		4
.L_25:
        /*007c*/ 	.byte	0x03, 0x1b
        /*007e*/ 	.short	0x00ff


	//----- nvinfo : EIATTR_COOP_GROUP_MASK_REGIDS
	.align		4
        /*0080*/ 	.byte	0x04, 0x29
        /*0082*/ 	.short	(.L_27 - .L_26)


	//   ....[0]....
.L_26:
        /*0084*/ 	.word	0xffffffff


	//   ....[1]....
        /*0088*/ 	.word	0xffffffff


	//   ....[2]....
        /*008c*/ 	.word	0xffffffff


	//   ....[3]....
        /*0090*/ 	.word	0xffffffff


	//   ....[4]....
        /*0094*/ 	.word	0xffffffff


	//   ....[5]....
        /*0098*/ 	.word	0xffffffff


	//   ....[6]....
        /*009c*/ 	.word	0xffffffff


	//   ....[7]....
        /*00a0*/ 	.word	0xffffffff


	//   ....[8]....
        /*00a4*/ 	.word	0xffffffff


	//   ....[9]....
        /*00a8*/ 	.word	0xffffffff


	//   ....[10]....
        /*00ac*/ 	.word	0xffffffff


	//   ....[11]....
        /*00b0*/ 	.word	0xffffffff


	//   ....[12]....
        /*00b4*/ 	.word	0xffffffff


	//   ....[13]....
        /*00b8*/ 	.word	0xffffffff


	//   ....[14]....
        /*00bc*/ 	.word	0xffffffff


	//   ....[15]....
        /*00c0*/ 	.word	0xffffffff


	//   ....[16]....
        /*00c4*/ 	.word	0xffffffff


	//   ....[17]....
        /*00c8*/ 	.word	0xffffffff


	//   ....[18]....
        /*00cc*/ 	.word	0xffffffff


	//   ....[19]....
        /*00d0*/ 	.word	0xffffffff


	//   ....[20]....
        /*00d4*/ 	.word	0xffffffff


	//   ....[21]....
        /*00d8*/ 	.word	0xffffffff


	//   ....[22]....
        /*00dc*/ 	.word	0xffffffff


	//   ....[23]....
        /*00e0*/ 	.word	0xffffffff


	//   ....[24]....
        /*00e4*/ 	.word	0xffffffff


	//   ....[25]....
        /*00e8*/ 	.word	0xffffffff


	//   ....[26]....
        /*00ec*/ 	.word	0xffffffff


	//   ....[27]....
        /*00f0*/ 	.word	0xffffffff


	//   ....[28]....
        /*00f4*/ 	.word	0xffffffff


	//   ....[29]....
        /*00f8*/ 	.word	0xffffffff


	//   ....[30]....
        /*00fc*/ 	.word	0xffffffff


	//   ....[31]....
        /*0100*/ 	.word	0xffffffff


	//   ....[32]....
        /*0104*/ 	.word	0xffffffff


	//   ....[33]....
        /*0108*/ 	.word	0xffffffff


	//   ....[34]....
        /*010c*/ 	.word	0xffffffff


	//   ....[35]....
        /*0110*/ 	.word	0xffffffff


	//   ....[36]....
        /*0114*/ 	.word	0xffffffff


	//   ....[37]....
        /*0118*/ 	.word	0xffffffff


	//   ....[38]....
        /*011c*/ 	.word	0xffffffff


	//   ....[39]....
        /*0120*/ 	.word	0xffffffff


	//   ....[40]....
        /*0124*/ 	.word	0xffffffff


	//   ....[41]....
        /*0128*/ 	.word	0xffffffff


	//   ....[42]....
        /*012c*/ 	.word	0xffffffff


	//   ....[43]....
        /*0130*/ 	.word	0xffffffff


	//   ....[44]....
        /*0134*/ 	.word	0xffffffff


	//   ....[45]....
        /*0138*/ 	.word	0xffffffff


	//   ....[46]....
        /*013c*/ 	.word	0xffffffff


	//   ....[47]....
        /*0140*/ 	.word	0xffffffff


	//   ....[48]....
        /*0144*/ 	.word	0xffffffff


	//   ....[49]....
        /*0148*/ 	.word	0xffffffff


	//   ....[50]....
        /*014c*/ 	.word	0xffffffff


	//   ....[51]....
        /*0150*/ 	.word	0xffffffff


	//   ....[52]....
        /*0154*/ 	.word	0xffffffff


	//   ....[53]....
        /*0158*/ 	.word	0xffffffff


	//   ....[54]....
        /*015c*/ 	.word	0xffffffff


	//   ....[55]....
        /*0160*/ 	.word	0xffffffff


	//   ....[56]....
        /*0164*/ 	.word	0xffffffff


	//   ....[57]....
        /*0168*/ 	.word	0xffffffff


	//   ....[58]....
        /*016c*/ 	.word	0xffffffff


	//   ....[59]....
        /*0170*/ 	.word	0xffffffff


	//   ....[60]....
        /*0174*/ 	.word	0xffffffff


	//   ....[61]....
        /*0178*/ 	.word	0xffffffff


	//   ....[62]....
        /*017c*/ 	.word	0xffffffff


	//   ....[63]....
        /*0180*/ 	.word	0xffffffff


	//----- nvinfo : EIATTR_COOP_GROUP_INSTR_OFFSETS
	.align		4
.L_27:
        /*0184*/ 	.byte	0x04, 0x28
        /*0186*/ 	.short	(.L_29 - .L_28)


	//   ....[0]....
.L_28:
        /*0188*/ 	.word	0x00000f00


	//   ....[1]....
        /*018c*/ 	.word	0x00000f20


	//   ....[2]....
        /*0190*/ 	.word	0x00000f40


	//   ....[3]....
        /*0194*/ 	.word	0x00000f60


	//   ....[4]....
        /*0198*/ 	.word	0x000010e0


	//   ....[5]....
        /*019c*/ 	.word	0x00001100


	//   ....[6]....
        /*01a0*/ 	.word	0x00001120


	//   ....[7]....
        /*01a4*/ 	.word	0x00001140


	//   ....[8]....
        /*01a8*/ 	.word	0x000012c0


	//   ....[9]....
        /*01ac*/ 	.word	0x000012e0


	//   ....[10]....
        /*01b0*/ 	.word	0x00001300


	//   ....[11]....
        /*01b4*/ 	.word	0x00001320


	//   ....[12]....
        /*01b8*/ 	.word	0x000014a0


	//   ....[13]....
        /*01bc*/ 	.word	0x000014c0


	//   ....[14]....
        /*01c0*/ 	.word	0x000014e0


	//   ....[15]....
        /*01c4*/ 	.word	0x00001500


	//   ....[16]....
        /*01c8*/ 	.word	0x00001680


	//   ....[17]....
        /*01cc*/ 	.word	0x000016a0


	//   ....[18]....
        /*01d0*/ 	.word	0x000016c0


	//   ....[19]....
        /*01d4*/ 	.word	0x000016e0


	//   ....[20]....
        /*01d8*/ 	.word	0x00001860


	//   ....[21]....
        /*01dc*/ 	.word	0x00001880


	//   ....[22]....
        /*01e0*/ 	.word	0x000018a0


	//   ....[23]....
        /*01e4*/ 	.word	0x000018c0


	//   ....[24]....
        /*01e8*/ 	.word	0x00001a40


	//   ....[25]....
        /*01ec*/ 	.word	0x00001a60


	//   ....[26]....
        /*01f0*/ 	.word	0x00001a80


	//   ....[27]....
        /*01f4*/ 	.word	0x00001aa0


	//   ....[28]....
        /*01f8*/ 	.word	0x00001d00


	//   ....[29]....
        /*01fc*/ 	.word	0x00001d20


	//   ....[30]....
        /*0200*/ 	.word	0x00001d40


	//   ....[31]....
        /*0204*/ 	.word	0x00001d60


	//   ....[32]....
        /*0208*/ 	.word	0x00001f00


	//   ....[33]....
        /*020c*/ 	.word	0x00001f20


	//   ....[34]....
        /*0210*/ 	.word	0x00001f40


	//   ....[35]....
        /*0214*/ 	.word	0x00001f60


	//   ....[36]....
        /*0218*/ 	.word	0x000020d0


	//   ....[37]....
        /*021c*/ 	.word	0x000020f0


	//   ....[38]....
        /*0220*/ 	.word	0x00002110


	//   ....[39]....
        /*0224*/ 	.word	0x00002130


	//   ....[40]....
        /*0228*/ 	.word	0x000022a0


	//   ....[41]....
        /*022c*/ 	.word	0x000022c0


	//   ....[42]....
        /*0230*/ 	.word	0x000022e0


	//   ....[43]....
        /*0234*/ 	.word	0x00002300


	//   ....[44]....
        /*0238*/ 	.word	0x00002470


	//   ....[45]....
        /*023c*/ 	.word	0x00002490


	//   ....[46]....
        /*0240*/ 	.word	0x000024b0


	//   ....[47]....
        /*0244*/ 	.word	0x000024d0


	//   ....[48]....
        /*0248*/ 	.word	0x00002670


	//   ....[49]....
        /*024c*/ 	.word	0x00002690


	//   ....[50]....
        /*0250*/ 	.word	0x000026b0


	//   ....[51]....
        /*0254*/ 	.word	0x000026d0


	//   ....[52]....
        /*0258*/ 	.word	0x00002840


	//   ....[53]....
        /*025c*/ 	.word	0x00002860


	//   ....[54]....
        /*0260*/ 	.word	0x00002880


	//   ....[55]....
        /*0264*/ 	.word	0x000028a0


	//   ....[56]....
        /*0268*/ 	.word	0x00002aa0


	//   ....[57]....
        /*026c*/ 	.word	0x00002ac0


	//   ....[58]....
        /*0270*/ 	.word	0x00002ae0


	//   ....[59]....
        /*0274*/ 	.word	0x00002b00


	//   ....[60]....
        /*0278*/ 	.word	0x00002fd0


	//   ....[61]....
        /*027c*/ 	.word	0x00002ff0


	//   ....[62]....
        /*0280*/ 	.word	0x00003010


	//   ....[63]....
        /*0284*/ 	.word	0x00003050


	//----- nvinfo : EIATTR_EXIT_INSTR_OFFSETS
	.align		4
.L_29:
        /*0288*/ 	.byte	0x04, 0x1c
        /*028a*/ 	.short	(.L_31 - .L_30)


	//   ....[0]....
.L_30:
        /*028c*/ 	.word	0x00004f90


	//   ....[1]....
        /*0290*/ 	.word	0x00004fb0


	//----- nvinfo : EIATTR_MAX_THREADS
	.align		4
.L_31:
        /*0294*/ 	.byte	0x04, 0x05
        /*0296*/ 	.short	(.L_33 - .L_32)
.L_32:
        /*0298*/ 	.word	0x00000080
        /*029c*/ 	.word	0x00000001
        /*02a0*/ 	.word	0x00000001
.L_33:


//--------------------- .nv.rel.action            --------------------------
	.section	.nv.rel.action,"",@"SHT_CUDA_RELOCINFO"
	.align	8
	.sectionentsize	8
        /*0000*/ 	.byte	0x73, 0x00, 0x00, 0x00, 0x00, 0x00, 0x00, 0x00, 0x00, 0x00, 0x00, 0x11, 0x25, 0x00, 0x05, 0x36


//--------------------- .nv.constant0.layer_norm_fwd_kernel --------------------------
	.section	.nv.constant0.layer_norm_fwd_kernel,"a",@progbits
	.align	4
.nv.constant0.layer_norm_fwd_kernel:
	.zero		392


//--------------------- .text.layer_norm_fwd_kernel --------------------------
	.section	.text.layer_norm_fwd_kernel,"ax",@progbits
	.sectionflags	@"SHF_BARRIERS=1"
	.sectioninfo	@"SHI_REGISTERS=235"
	.align	128
        .global         layer_norm_fwd_kernel
        .type           layer_norm_fwd_kernel,@function
        .size           layer_norm_fwd_kernel,(.L_x_1 - layer_norm_fwd_kernel)
        .other          layer_norm_fwd_kernel,@"STO_CUDA_ENTRY STV_DEFAULT"
layer_norm_fwd_kernel:
.text.layer_norm_fwd_kernel:
[----:B------:R-:W-:-:S02]  /*0000*/  MOV R1, c[0x0][0x28] ;  /* 0x00000a0000017a02 */ /* 0x000fc40000000f00 */
[----:B------:R-:W0:Y:S01]  /*0010*/  S2R R55, SR_TID.X ;  /* 0x0000000000377919 */ /* 0x000e220000002100 */
[----:B------:R-:W-:Y:S01]  /*0020*/  ULDC UR4, c[0x0][0x184] ;  /* 0x0000610000047ab9 */ /* 0x000fe20000000800 */
[----:B------:R-:W-:Y:S01]  /*0030*/  CS2R R60, SRZ ;  /* 0x00000000003c7805 */ /* 0x000fe2000001ff00 */
[----:B------:R-:W-:Y:S01]  /*0040*/  USHF.R.S32.HI UR4, URZ, 0x1f, UR4 ;  /* 0x0000001f3f047899 */ /* 0x000fe20008011404 */
[----:B------:R-:W1:Y:S01]  /*0050*/  S2R R2, SR_CTAID.X ;  /* 0x0000000000027919 */ /* 0x000e620000002500 */
[----:B------:R-:W-:Y:S01]  /*0060*/  CS2R R62, SRZ ;  /* 0x00000000003e7805 */ /* 0x000fe2000001ff00 */
[----:B0-----:R-:W-:Y:S02]  /*0070*/  SHF.R.U32.HI R53, RZ, 0x4, R55 ;  /* 0x00000004ff357819 */ /* 0x001fe40000011637 */
[----:B------:R-:W-:Y:S02]  /*0080*/  SHF.L.U32 R0, R55, 0x3, RZ ;  /* 0x0000000337007819 */ /* 0x000fe400000006ff */
[----:B-1----:R-:W-:-:S02]  /*0090*/  SHF.L.U32 R2, R2, 0x7, RZ ;  /* 0x0000000702027819 */ /* 0x002fc400000006ff */
[----:B------:R-:W-:Y:S02]  /*00a0*/  SGXT.U32 R53, R53, 0x3 ;  /* 0x000000033535781a */ /* 0x000fe40000000000 */
[----:B------:R-:W-:Y:S02]  /*00b0*/  SHF.R.S32.HI R41, RZ, 0x1f, R2 ;  /* 0x0000001fff297819 */ /* 0x000fe40000011402 */
[C---:B------:R-:W-:Y:S02]  /*00c0*/  LOP3.LUT R48, R2.reuse, R53, RZ, 0xfc, !PT ;  /* 0x0000003502307212 */ /* 0x040fe400078efcff */
[C-C-:B------:R-:W-:Y:S02]  /*00d0*/  LOP3.LUT R50, R2.reuse, 0x8, R53.reuse, 0xfe, !PT ;  /* 0x0000000802327812 */ /* 0x140fe400078efe35 */
[----:B------:R-:W-:Y:S02]  /*00e0*/  LOP3.LUT R40, R2, 0x10, R53, 0xfe, !PT ;  /* 0x0000001002287812 */ /* 0x000fe400078efe35 */
[----:B------:R-:W-:-:S02]  /*00f0*/  ISETP.GE.U32.AND P6, PT, R48, c[0x0][0x184], PT ;  /* 0x0000610030007a0c */ /* 0x000fc40003fc6070 */
[----:B------:R-:W-:Y:S02]  /*0100*/  ISETP.GE.U32.AND P5, PT, R50, c[0x0][0x184], PT ;  /* 0x0000610032007a0c */ /* 0x000fe40003fa6070 */
[----:B------:R-:W-:Y:S02]  /*0110*/  LOP3.LUT R38, R2, 0x18, R53, 0xfe, !PT ;  /* 0x0000001802267812 */ /* 0x000fe400078efe35 */
[----:B------:R-:W-:Y:S02]  /*0120*/  ISETP.GT.U32.AND P0, PT, R48, -0x1, PT ;  /* 0xffffffff3000780c */ /* 0x000fe40003f04070 */
[----:B------:R-:W-:Y:S02]  /*0130*/  ISETP.GT.U32.AND P2, PT, R50, -0x1, PT ;  /* 0xffffffff3200780c */ /* 0x000fe40003f44070 */
[----:B------:R-:W-:Y:S02]  /*0140*/  ISETP.GE.U32.AND P4, PT, R40, c[0x0][0x184], PT ;  /* 0x0000610028007a0c */ /* 0x000fe40003f86070 */
[----:B------:R-:W-:-:S02]  /*0150*/  ISETP.GE.AND.EX P6, PT, R41, UR4, PT, P6 ;  /* 0x0000000429007c0c */ /* 0x000fc4000bfc6360 */
[C---:B------:R-:W-:Y:S02]  /*0160*/  ISETP.GE.AND.EX P5, PT, R41.reuse, UR4, PT, P5 ;  /* 0x0000000429007c0c */ /* 0x040fe4000bfa6350 */
[----:B------:R-:W-:Y:S02]  /*0170*/  LOP3.LUT R36, R2, 0x20, R53, 0xfe, !PT ;  /* 0x0000002002247812 */ /* 0x000fe400078efe35 */
[----:B------:R-:W-:Y:S02]  /*0180*/  ISETP.GE.U32.AND P3, PT, R38, c[0x0][0x184], PT ;  /* 0x0000610026007a0c */ /* 0x000fe40003f66070 */
[----:B------:R-:W-:Y:S02]  /*0190*/  ISETP.GT.U32.AND P1, PT, R40, -0x1, PT ;  /* 0xffffffff2800780c */ /* 0x000fe40003f24070 */
[C---:B------:R-:W-:Y:S02]  /*01a0*/  ISETP.GT.AND.EX P6, PT, R41.reuse, -0x1, !P6, P0 ;  /* 0xffffffff2900780c */ /* 0x040fe400077c4300 */
[----:B------:R-:W-:-:S02]  /*01b0*/  ISETP.GE.AND.EX P4, PT, R41, UR4, PT, P4 ;  /* 0x0000000429007c0c */ /* 0x000fc4000bf86340 */
[C---:B------:R-:W-:Y:S02]  /*01c0*/  ISETP.GT.AND.EX P5, PT, R41.reuse, -0x1, !P5, P2 ;  /* 0xffffffff2900780c */ /* 0x040fe40006fa4320 */
[----:B------:R-:W-:Y:S02]  /*01d0*/  ISETP.GT.U32.AND P0, PT, R38, -0x1, PT ;  /* 0xffffffff2600780c */ /* 0x000fe40003f04070 */
[----:B------:R-:W-:Y:S02]  /*01e0*/  ISETP.GE.U32.AND P2, PT, R36, c[0x0][0x184], PT ;  /* 0x0000610024007a0c */ /* 0x000fe40003f46070 */
[C---:B------:R-:W-:Y:S02]  /*01f0*/  ISETP.GE.AND.EX P3, PT, R41.reuse, UR4, PT, P3 ;  /* 0x0000000429007c0c */ /* 0x040fe4000bf66330 */
[----:B------:R-:W-:Y:S02]  /*0200*/  LOP3.LUT R4, R2, 0x7f, R55, 0xf8, !PT ;  /* 0x0000007f02047812 */ /* 0x000fe400078ef837 */
[----:B------:R-:W-:-:S02]  /*0210*/  ISETP.GT.AND.EX P4, PT, R41, -0x1, !P4, P1 ;  /* 0xffffffff2900780c */ /* 0x000fc40006784310 */
[----:B------:R-:W-:Y:S02]  /*0220*/  ISETP.GT.U32.AND P1, PT, R36, -0x1, PT ;  /* 0xffffffff2400780c */ /* 0x000fe40003f24070 */
[C---:B------:R-:W-:Y:S02]  /*0230*/  ISETP.GE.AND.EX P2, PT, R41.reuse, UR4, PT, P2 ;  /* 0x0000000429007c0c */ /* 0x040fe4000bf46320 */
[C---:B------:R-:W-:Y:S02]  /*0240*/  ISETP.GT.AND.EX P3, PT, R41.reuse, -0x1, !P3, P0 ;  /* 0xffffffff2900780c */ /* 0x040fe40005f64300 */
[----:B------:R-:W-:Y:S02]  /*0250*/  ISETP.GE.U32.AND P0, PT, R4, c[0x0][0x184], PT ;  /* 0x0000610004007a0c */ /* 0x000fe40003f06070 */
[----:B------:R-:W-:Y:S02]  /*0260*/  ISETP.GT.AND.EX P2, PT, R41, -0x1, !P2, P1 ;  /* 0xffffffff2900780c */ /* 0x000fe40005744310 */
[----:B------:R-:W-:-:S02]  /*0270*/  LOP3.LUT R0, R0, 0x78, RZ, 0xc0, !PT ;  /* 0x0000007800007812 */ /* 0x000fc400078ec0ff */
[----:B------:R-:W-:Y:S02]  /*0280*/  ISETP.GT.U32.AND P1, PT, R4, -0x1, PT ;  /* 0xffffffff0400780c */ /* 0x000fe40003f24070 */
[C---:B------:R-:W-:Y:S01]  /*0290*/  ISETP.GE.AND.EX P0, PT, R41.reuse, UR4, PT, P0 ;  /* 0x0000000429007c0c */ /* 0x040fe2000bf06300 */
[----:B------:R-:W-:Y:S01]  /*02a0*/  IMAD.WIDE.U32 R42, R0, 0x2, RZ ;  /* 0x00000002002a7825 */ /* 0x000fe200078e00ff */
[----:B------:R-:W-:Y:S02]  /*02b0*/  LOP3.LUT R32, R2, 0x28, R53, 0xfe, !PT ;  /* 0x0000002802207812 */ /* 0x000fe400078efe35 */
[----:B------:R-:W-:Y:S02]  /*02c0*/  ISETP.GT.AND.EX P1, PT, R41, -0x1, !P0, P1 ;  /* 0xffffffff2900780c */ /* 0x000fe40004724310 */
[----:B------:R-:W-:Y:S02]  /*02d0*/  LEA R100, P0, R4, c[0x0][0x178], 0x2 ;  /* 0x00005e0004647a11 */ /* 0x000fe400078010ff */
[----:B------:R-:W-:-:S02]  /*02e0*/  P2R R54, PR, RZ, 0x2 ;  /* 0x00000002ff367803 */ /* 0x000fc40000000000 */
[----:B------:R-:W-:Y:S02]  /*02f0*/  LEA.HI.X R101, R4, c[0x0][0x17c], R41, 0x2, P0 ;  /* 0x00005f0004657a11 */ /* 0x000fe400000f1429 */
[----:B------:R-:W-:Y:S02]  /*0300*/  IADD3 R98, P0, R42, c[0x0][0x170], RZ ;  /* 0x00005c002a627a10 */ /* 0x000fe40007f1e0ff */
[C---:B------:R-:W-:Y:S02]  /*0310*/  ISETP.GT.U32.AND P1, PT, R32.reuse, -0x1, PT ;  /* 0xffffffff2000780c */ /* 0x040fe40003f24070 */
[----:B------:R-:W-:Y:S02]  /*0320*/  IADD3.X R99, R43, c[0x0][0x174], RZ, P0, !PT ;  /* 0x00005d002b637a10 */ /* 0x000fe400007fe4ff */
[----:B------:R-:W-:Y:S02]  /*0330*/  ISETP.GE.U32.AND P0, PT, R32, c[0x0][0x184], PT ;  /* 0x0000610020007a0c */ /* 0x000fe40003f06070 */
[----:B------:R-:W-:-:S02]  /*0340*/  LOP3.LUT R30, R2, 0x30, R53, 0xfe, !PT ;  /* 0x00000030021e7812 */ /* 0x000fc400078efe35 */
[C---:B------:R-:W-:Y:S02]  /*0350*/  ISETP.GE.AND.EX P0, PT, R41.reuse, UR4, PT, P0 ;  /* 0x0000000429007c0c */ /* 0x040fe4000bf06300 */
[----:B------:R-:W-:Y:S02]  /*0360*/  LOP3.LUT R22, R2, 0x38, R53, 0xfe, !PT ;  /* 0x0000003802167812 */ /* 0x000fe400078efe35 */
[C---:B------:R-:W-:Y:S02]  /*0370*/  ISETP.GT.AND.EX P1, PT, R41.reuse, -0x1, !P0, P1 ;  /* 0xffffffff2900780c */ /* 0x040fe40004724310 */
[----:B------:R-:W-:Y:S02]  /*0380*/  ISETP.GE.U32.AND P0, PT, R30, c[0x0][0x184], PT ;  /* 0x000061001e007a0c */ /* 0x000fe40003f06070 */
[----:B------:R-:W-:Y:S02]  /*0390*/  P2R R31, PR, RZ, 0x2 ;  /* 0x00000002ff1f7803 */ /* 0x000fe40000000000 */
[----:B------:R-:W-:-:S02]  /*03a0*/  ISETP.GE.AND.EX P0, PT, R41, UR4, PT, P0 ;  /* 0x0000000429007c0c */ /* 0x000fc4000bf06300 */
[----:B------:R-:W-:Y:S02]  /*03b0*/  ISETP.GT.U32.AND P1, PT, R30, -0x1, PT ;  /* 0xffffffff1e00780c */ /* 0x000fe40003f24070 */
        /* <DEDUP_REMOVED lines=18> */
[----:B------:R-:W-:Y:S02]  /*04e0*/  P2R R57, PR, RZ, 0x20 ;  /* 0x00000020ff397803 */ /* 0x000fe40000000000 */
[C---:B------:R-:W-:Y:S02]  /*04f0*/  ISETP.GT.AND.EX P5, PT, R41.reuse, -0x1, !P0, P1 ;  /* 0xffffffff2900780c */ /* 0x040fe400047a4310 */
[C---:B------:R-:W-:Y:S02]  /*0500*/  ISETP.GE.U32.AND P0, PT, R10.reuse, c[0x0][0x184], PT ;  /* 0x000061000a007a0c */ /* 0x040fe40003f06070 */
[----:B------:R-:W-:Y:S02]  /*0510*/  ISETP.GT.U32.AND P1, PT, R10, -0x1, PT ;  /* 0xffffffff0a00780c */ /* 0x000fe40003f24070 */
[----:B------:R-:W-:-:S02]  /*0520*/  ISETP.GE.AND.EX P0, PT, R41, UR4, PT, P0 ;  /* 0x0000000429007c0c */ /* 0x000fc4000bf06300 */
[----:B------:R-:W-:Y:S02]  /*0530*/  LOP3.LUT R6, R2, 0x58, R53, 0xfe, !PT ;  /* 0x0000005802067812 */ /* 0x000fe400078efe35 */
        /* <DEDUP_REMOVED lines=18> */
[C---:B------:R-:W-:Y:S02]  /*0660*/  ISETP.GT.AND.EX P1, PT, R41.reuse, -0x1, !P0, P1 ;  /* 0xffffffff2900780c */ /* 0x040fe40004724310 */
[C---:B------:R-:W-:Y:S02]  /*0670*/  ISETP.GE.U32.AND P0, PT, R8.reuse, c[0x0][0x184], PT ;  /* 0x0000610008007a0c */ /* 0x040fe40003f06070 */
[----:B------:R-:W-:Y:S02]  /*0680*/  P2R R16, PR, RZ, 0x2 ;  /* 0x00000002ff107803 */ /* 0x000fe40000000000 */
[----:B------:R-:W-:Y:S02]  /*0690*/  ISETP.GE.AND.EX P0, PT, R41, UR4, PT, P0 ;  /* 0x0000000429007c0c */ /* 0x000fe4000bf06300 */
[----:B------:R-:W-:-:S02]  /*06a0*/  ISETP.GT.U32.AND P1, PT, R8, -0x1, PT ;  /* 0xffffffff0800780c */ /* 0x000fc40003f24070 */
[----:B------:R-:W-:Y:S02]  /*06b0*/  LOP3.LUT R2, R2, 0x78, R53, 0xfe, !PT ;  /* 0x0000007802027812 */ /* 0x000fe400078efe35 */
[----:B------:R-:W-:Y:S02]  /*06c0*/  P2R R58, PR, RZ, 0x40 ;  /* 0x00000040ff3a7803 */ /* 0x000fe40000000000 */
[C---:B------:R-:W-:Y:S02]  /*06d0*/  ISETP.GT.AND.EX P6, PT, R41.reuse, -0x1, !P0, P1 ;  /* 0xffffffff2900780c */ /* 0x040fe400047c4310 */
[C---:B------:R-:W-:Y:S02]  /*06e0*/  ISETP.GE.U32.AND P0, PT, R2.reuse, c[0x0][0x184], PT ;  /* 0x0000610002007a0c */ /* 0x040fe40003f06070 */
[----:B------:R-:W-:Y:S02]  /*06f0*/  ISETP.GT.U32.AND P1, PT, R2, -0x1, PT ;  /* 0xffffffff0200780c */ /* 0x000fe40003f24070 */
[----:B------:R-:W-:Y:S01]  /*0700*/  ISETP.GE.AND.EX P0, PT, R41, UR4, PT, P0 ;  /* 0x0000000429007c0c */ /* 0x000fe2000bf06300 */
[----:B------:R-:W-:Y:S01]  /*0710*/  ULDC.64 UR4, c[0x0][0x118] ;  /* 0x0000460000047ab9 */ /* 0x000fe20000000a00 */
[----:B------:R-:W-:-:S02]  /*0720*/  SHF.L.U32 R3, R48, 0x8, RZ ;  /* 0x0000000830037819 */ /* 0x000fc400000006ff */
[----:B------:R-:W-:Y:S02]  /*0730*/  P2R R20, PR, RZ, 0x20 ;  /* 0x00000020ff147803 */ /* 0x000fe40000000000 */
[----:B------:R-:W-:Y:S02]  /*0740*/  P2R R154, PR, RZ, 0x20 ;  /* 0x00000020ff9a7803 */ /* 0x000fe40000000000 */
[----:B------:R-:W-:Y:S02]  /*0750*/  ISETP.GT.AND.EX P0, PT, R41, -0x1, !P0, P1 ;  /* 0xffffffff2900780c */ /* 0x000fe40004704310 */
[----:B------:R-:W-:Y:S02]  /*0760*/  ISETP.NE.AND P5, PT, R58, RZ, PT ;  /* 0x000000ff3a00720c */ /* 0x000fe40003fa5270 */
[----:B------:R-:W-:Y:S02]  /*0770*/  SHF.L.U64.HI R5, R48, 0x8, R41 ;  /* 0x0000000830057819 */ /* 0x000fe40000010229 */
[----:B------:R-:W-:-:S02]  /*0780*/  LOP3.LUT R96, R3, R42, RZ, 0xfc, !PT ;  /* 0x0000002a03607212 */ /* 0x000fc400078efcff */
[----:B------:R-:W-:Y:S02]  /*0790*/  P2R R14, PR, RZ, 0x1 ;  /* 0x00000001ff0e7803 */ /* 0x000fe40000000000 */
[----:B------:R-:W-:Y:S02]  /*07a0*/  LOP3.LUT R0, R5, R43, RZ, 0xfc, !PT ;  /* 0x0000002b05007212 */ /* 0x000fe400078efcff */
[----:B------:R-:W-:Y:S02]  /*07b0*/  IADD3 R48, P0, R96, c[0x0][0x160], RZ ;  /* 0x0000580060307a10 */ /* 0x000fe40007f1e0ff */
[----:B------:R-:W-:Y:S02]  /*07c0*/  SHF.L.U32 R3, R50, 0x8, RZ ;  /* 0x0000000832037819 */ /* 0x000fe400000006ff */
[----:B------:R-:W-:Y:S02]  /*07d0*/  IADD3.X R49, R0, c[0x0][0x164], RZ, P0, !PT ;  /* 0x0000590000317a10 */ /* 0x000fe400007fe4ff */
[----:B------:R-:W-:-:S02]  /*07e0*/  LOP3.LUT R56, R3, R42, RZ, 0xfc, !PT ;  /* 0x0000002a03387212 */ /* 0x000fc400078efcff */
[--C-:B------:R-:W-:Y:S01]  /*07f0*/  SHF.L.U64.HI R3, R40, 0x8, R41.reuse ;  /* 0x0000000828037819 */ /* 0x100fe20000010229 */
[----:B------:R-:W2:Y:S01]  /*0800*/  @P5 LDG.E.128 R60, [R48.64] ;  /* 0x00000004303c5981 */ /* 0x000ea2000c1e1d00 */
[----:B------:R-:W-:Y:S02]  /*0810*/  SHF.L.U64.HI R5, R50, 0x8, R41 ;  /* 0x0000000832057819 */ /* 0x000fe40000010229 */
[----:B------:R-:W-:Y:S02]  /*0820*/  LOP3.LUT R50, R3, R43, RZ, 0xfc, !PT ;  /* 0x0000002b03327212 */ /* 0x000fe400078efcff */
[----:B------:R-:W-:Y:S02]  /*0830*/  SHF.L.U32 R3, R38, 0x8, RZ ;  /* 0x0000000826037819 */ /* 0x000fe400000006ff */
[----:B------:R-:W-:Y:S02]  /*0840*/  SHF.L.U32 R51, R40, 0x8, RZ ;  /* 0x0000000828337819 */ /* 0x000fe400000006ff */
[----:B------:R-:W-:-:S02]  /*0850*/  LOP3.LUT R40, R3, R42, RZ, 0xfc, !PT ;  /* 0x0000002a03287212 */ /* 0x000fc400078efcff */
[C---:B------:R-:W-:Y:S02]  /*0860*/  SHF.L.U32 R3, R36.reuse, 0x8, RZ ;  /* 0x0000000824037819 */ /* 0x040fe400000006ff */
[--C-:B------:R-:W-:Y:S02]  /*0870*/  SHF.L.U64.HI R35, R36, 0x8, R41.reuse ;  /* 0x0000000824237819 */ /* 0x100fe40000010229 */
[----:B------:R-:W-:Y:S02]  /*0880*/  LOP3.LUT R36, R3, R42, RZ, 0xfc, !PT ;  /* 0x0000002a03247212 */ /* 0x000fe400078efcff */
[C---:B------:R-:W-:Y:S02]  /*0890*/  SHF.L.U64.HI R3, R32.reuse, 0x8, R41 ;  /* 0x0000000820037819 */ /* 0x040fe40000010229 */
[----:B------:R-:W-:Y:S02]  /*08a0*/  LOP3.LUT R52, R5, R43, RZ, 0xfc, !PT ;  /* 0x0000002b05347212 */ /* 0x000fe400078efcff */
[----:B------:R-:W-:-:S02]  /*08b0*/  SHF.L.U32 R33, R32, 0x8, RZ ;  /* 0x0000000820217819 */ /* 0x000fc400000006ff */
[--C-:B------:R-:W-:Y:S02]  /*08c0*/  SHF.L.U64.HI R5, R38, 0x8, R41.reuse ;  /* 0x0000000826057819 */ /* 0x100fe40000010229 */
[-C--:B------:R-:W-:Y:S02]  /*08d0*/  LOP3.LUT R32, R3, R43.reuse, RZ, 0xfc, !PT ;  /* 0x0000002b03207212 */ /* 0x080fe400078efcff */
[C---:B------:R-:W-:Y:S02]  /*08e0*/  SHF.L.U32 R3, R30.reuse, 0x8, RZ ;  /* 0x000000081e037819 */ /* 0x040fe400000006ff */
[----:B------:R-:W-:Y:S02]  /*08f0*/  LOP3.LUT R38, R5, R43, RZ, 0xfc, !PT ;  /* 0x0000002b05267212 */ /* 0x000fe400078efcff */
[----:B------:R-:W-:Y:S02]  /*0900*/  SHF.L.U64.HI R29, R30, 0x8, R41 ;  /* 0x000000081e1d7819 */ /* 0x000fe40000010229 */
[----:B------:R-:W-:-:S02]  /*0910*/  LOP3.LUT R30, R3, R42, RZ, 0xfc, !PT ;  /* 0x0000002a031e7212 */ /* 0x000fc400078efcff */
[----:B------:R-:W-:Y:S02]  /*0920*/  SHF.L.U32 R5, R10, 0x8, RZ ;  /* 0x000000080a057819 */ /* 0x000fe400000006ff */
[--C-:B------:R-:W-:Y:S02]  /*0930*/  SHF.L.U64.HI R3, R22, 0x8, R41.reuse ;  /* 0x0000000816037819 */ /* 0x100fe40000010229 */
[----:B------:R-:W-:Y:S02]  /*0940*/  SHF.L.U64.HI R7, R10, 0x8, R41 ;  /* 0x000000080a077819 */ /* 0x000fe40000010229 */
[----:B------:R-:W-:Y:S02]  /*0950*/  SHF.L.U32 R27, R22, 0x8, RZ ;  /* 0x00000008161b7819 */ /* 0x000fe400000006ff */
[----:B------:R-:W-:Y:S02]  /*0960*/  LOP3.LUT R10, R5, R42, RZ, 0xfc, !PT ;  /* 0x0000002a050a7212 */ /* 0x000fe400078efcff */
[----:B------:R-:W-:-:S02]  /*0970*/  LOP3.LUT R22, R3, R43, RZ, 0xfc, !PT ;  /* 0x0000002b03167212 */ /* 0x000fc400078efcff */
[----:B------:R-:W-:Y:S02]  /*0980*/  SHF.L.U32 R5, R4, 0x8, RZ ;  /* 0x0000000804057819 */ /* 0x000fe400000006ff */
[C---:B------:R-:W-:Y:S02]  /*0990*/  SHF.L.U32 R23, R12.reuse, 0x8, RZ ;  /* 0x000000080c177819 */ /* 0x040fe400000006ff */
[--C-:B------:R-:W-:Y:S02]  /*09a0*/  SHF.L.U64.HI R3, R12, 0x8, R41.reuse ;  /* 0x000000080c037819 */ /* 0x100fe40000010229 */
[----:B------:R-:W-:Y:S02]  /*09b0*/  LOP3.LUT R12, R7, R43, RZ, 0xfc, !PT ;  /* 0x0000002b070c7212 */ /* 0x000fe400078efcff */
[----:B------:R-:W-:Y:S02]  /*09c0*/  SHF.L.U64.HI R7, R4, 0x8, R41 ;  /* 0x0000000804077819 */ /* 0x000fe40000010229 */
[----:B------:R-:W-:-:S02]  /*09d0*/  LOP3.LUT R4, R5, R42, RZ, 0xfc, !PT ;  /* 0x0000002a05047212 */ /* 0x000fc400078efcff */
[C---:B------:R-:W-:Y:S02]  /*09e0*/  SHF.L.U32 R5, R8.reuse, 0x8, RZ ;  /* 0x0000000808057819 */ /* 0x040fe400000006ff */
[----:B------:R-:W-:Y:S02]  /*09f0*/  SHF.L.U64.HI R45, R8, 0x8, R41 ;  /* 0x00000008082d7819 */ /* 0x000fe40000010229 */
[----:B------:R-:W-:Y:S02]  /*0a00*/  LOP3.LUT R8, R5, R42, RZ, 0xfc, !PT ;  /* 0x0000002a05087212 */ /* 0x000fe400078efcff */
[----:B------:R-:W-:Y:S02]  /*0a10*/  IADD3 R96, P0, R96, c[0x0][0x168], RZ ;  /* 0x00005a0060607a10 */ /* 0x000fe40007f1e0ff */
[----:B------:R-:W-:Y:S02]  /*0a20*/  LOP3.LUT R5, R45, R43, RZ, 0xfc, !PT ;  /* 0x0000002b2d057212 */ /* 0x000fe400078efcff */
[----:B------:R-:W-:-:S02]  /*0a30*/  SHF.L.U32 R25, R46, 0x8, RZ ;  /* 0x000000082e197819 */ /* 0x000fc400000006ff */
[----:B------:R-:W-:Y:S02]  /*0a40*/  SHF.L.U32 R13, R6, 0x8, RZ ;  /* 0x00000008060d7819 */ /* 0x000fe400000006ff */
[----:B------:R-:W-:Y:S02]  /*0a50*/  SHF.L.U32 R9, R44, 0x8, RZ ;  /* 0x000000082c097819 */ /* 0x000fe400000006ff */
[----:B------:R-:W-:Y:S02]  /*0a60*/  SHF.L.U32 R45, R2, 0x8, RZ ;  /* 0x00000008022d7819 */ /* 0x000fe400000006ff */
[----:B------:R-:W-:Y:S02]  /*0a70*/  SHF.L.U64.HI R11, R6, 0x8, R41 ;  /* 0x00000008060b7819 */ /* 0x000fe40000010229 */
[----:B------:R-:W-:Y:S02]  /*0a80*/  LOP3.LUT R6, R7, R43, RZ, 0xfc, !PT ;  /* 0x0000002b07067212 */ /* 0x000fe400078efcff */
[----:B------:R-:W-:-:S02]  /*0a90*/  IADD3.X R97, R0, c[0x0][0x16c], RZ, P0, !PT ;  /* 0x00005b0000617a10 */ /* 0x000fc400007fe4ff */
[--C-:B------:R-:W-:Y:S02]  /*0aa0*/  SHF.L.U64.HI R21, R46, 0x8, R41.reuse ;  /* 0x000000082e157819 */ /* 0x100fe40000010229 */
[----:B------:R-:W-:Y:S02]  /*0ab0*/  SHF.L.U64.HI R7, R44, 0x8, R41 ;  /* 0x000000082c077819 */ /* 0x000fe40000010229 */
[-C--:B------:R-:W-:Y:S02]  /*0ac0*/  LOP3.LUT R51, R51, R42.reuse, RZ, 0xfc, !PT ;  /* 0x0000002a33337212 */ /* 0x080fe400078efcff */
[-C--:B------:R-:W-:Y:S02]  /*0ad0*/  LOP3.LUT R33, R33, R42.reuse, RZ, 0xfc, !PT ;  /* 0x0000002a21217212 */ /* 0x080fe400078efcff */
[-C--:B------:R-:W-:Y:S02]  /*0ae0*/  LOP3.LUT R27, R27, R42.reuse, RZ, 0xfc, !PT ;  /* 0x0000002a1b1b7212 */ /* 0x080fe400078efcff */
[----:B------:R-:W-:-:S02]  /*0af0*/  LOP3.LUT R25, R25, R42, RZ, 0xfc, !PT ;  /* 0x0000002a19197212 */ /* 0x000fc400078efcff */
[-C--:B------:R-:W-:Y:S02]  /*0b00*/  LOP3.LUT R23, R23, R42.reuse, RZ, 0xfc, !PT ;  /* 0x0000002a17177212 */ /* 0x080fe400078efcff */
[-C--:B------:R-:W-:Y:S02]  /*0b10*/  LOP3.LUT R13, R13, R42.reuse, RZ, 0xfc, !PT ;  /* 0x0000002a0d0d7212 */ /* 0x080fe400078efcff */
[-C--:B------:R-:W-:Y:S02]  /*0b20*/  LOP3.LUT R9, R9, R42.reuse, RZ, 0xfc, !PT ;  /* 0x0000002a09097212 */ /* 0x080fe400078efcff */
[----:B------:R-:W-:Y:S02]  /*0b30*/  SHF.L.U64.HI R41, R2, 0x8, R41 ;  /* 0x0000000802297819 */ /* 0x000fe40000010229 */
[----:B------:R-:W-:Y:S02]  /*0b40*/  LOP3.LUT R0, R45, R42, RZ, 0xfc, !PT ;  /* 0x0000002a2d007212 */ /* 0x000fe400078efcff */
[----:B------:R-:W-:-:S02]  /*0b50*/  LOP3.LUT R35, R35, R43, RZ, 0xfc, !PT ;  /* 0x0000002b23237212 */ /* 0x000fc400078efcff */
[-C--:B------:R-:W-:Y:S02]  /*0b60*/  LOP3.LUT R29, R29, R43.reuse, RZ, 0xfc, !PT ;  /* 0x0000002b1d1d7212 */ /* 0x080fe400078efcff */
[-C--:B------:R-:W-:Y:S02]  /*0b70*/  LOP3.LUT R21, R21, R43.reuse, RZ, 0xfc, !PT ;  /* 0x0000002b15157212 */ /* 0x080fe400078efcff */
[-C--:B------:R-:W-:Y:S02]  /*0b80*/  LOP3.LUT R3, R3, R43.reuse, RZ, 0xfc, !PT ;  /* 0x0000002b03037212 */ /* 0x080fe400078efcff */
[-C--:B------:R-:W-:Y:S02]  /*0b90*/  LOP3.LUT R11, R11, R43.reuse, RZ, 0xfc, !PT ;  /* 0x0000002b0b0b7212 */ /* 0x080fe400078efcff */
[-C--:B------:R-:W-:Y:S02]  /*0ba0*/  LOP3.LUT R7, R7, R43.reuse, RZ, 0xfc, !PT ;  /* 0x0000002b07077212 */ /* 0x080fe400078efcff */
[----:B------:R-:W-:-:S02]  /*0bb0*/  LOP3.LUT R2, R41, R43, RZ, 0xfc, !PT ;  /* 0x0000002b29027212 */ /* 0x000fc400078efcff */
[----:B------:R-:W-:Y:S02]  /*0bc0*/  ISETP.NE.AND P5, PT, R57, RZ, PT ;  /* 0x000000ff3900720c */ /* 0x000fe40003fa5270 */
[----:B------:R-:W-:Y:S01]  /*0bd0*/  IADD3 R74, P0, R56, c[0x0][0x160], RZ ;  /* 0x00005800384a7a10 */ /* 0x000fe20007f1e0ff */
[----:B------:R-:W-:Y:S01]  /*0be0*/  CS2R R66, SRZ ;  /* 0x0000000000427805 */ /* 0x000fe2000001ff00 */
[----:B------:R-:W-:Y:S02]  /*0bf0*/  P2R R19, PR, RZ, 0x10 ;  /* 0x00000010ff137803 */ /* 0x000fe40000000000 */
[----:B------:R-:W-:Y:S02]  /*0c00*/  IADD3.X R75, R52, c[0x0][0x164], RZ, P0, !PT ;  /* 0x00005900344b7a10 */ /* 0x000fe400007fe4ff */
[----:B------:R-:W-:Y:S02]  /*0c10*/  IADD3 R82, P0, R51, c[0x0][0x160], RZ ;  /* 0x0000580033527a10 */ /* 0x000fe40007f1e0ff */
[----:B------:R-:W-:-:S02]  /*0c20*/  P2R R18, PR, RZ, 0x8 ;  /* 0x00000008ff127803 */ /* 0x000fc40000000000 */
[----:B------:R-:W-:Y:S02]  /*0c30*/  IADD3.X R83, R50, c[0x0][0x164], RZ, P0, !PT ;  /* 0x0000590032537a10 */ /* 0x000fe400007fe4ff */
[----:B------:R-:W-:Y:S02]  /*0c40*/  IADD3 R90, P0, R40, c[0x0][0x160], RZ ;  /* 0x00005800285a7a10 */ /* 0x000fe40007f1e0ff */
[----:B------:R-:W-:Y:S02]  /*0c50*/  P2R R17, PR, RZ, 0x4 ;  /* 0x00000004ff117803 */ /* 0x000fe40000000000 */
[----:B------:R-:W-:Y:S02]  /*0c60*/  IADD3.X R91, R38, c[0x0][0x164], RZ, P0, !PT ;  /* 0x00005900265b7a10 */ /* 0x000fe400007fe4ff */
[----:B------:R-:W-:Y:S02]  /*0c70*/  IADD3 R114, P0, R36, c[0x0][0x160], RZ ;  /* 0x0000580024727a10 */ /* 0x000fe40007f1e0ff */
[----:B------:R-:W-:-:S02]  /*0c80*/  P2R R15, PR, RZ, 0x40 ;  /* 0x00000040ff0f7803 */ /* 0x000fc40000000000 */
[----:B------:R-:W-:Y:S02]  /*0c90*/  IADD3.X R115, R35, c[0x0][0x164], RZ, P0, !PT ;  /* 0x0000590023737a10 */ /* 0x000fe400007fe4ff */
[----:B------:R-:W-:-:S04]  /*0ca0*/  IADD3 R134, P0, R33, c[0x0][0x160], RZ ;  /* 0x0000580021867a10 */ /* 0x000fc80007f1e0ff */
        /* <DEDUP_REMOVED lines=20> */
[----:B------:R-:W-:Y:S01]  /*0df0*/  IADD3.X R103, R2, c[0x0][0x164], RZ, P0, !PT ;  /* 0x0000590002677a10 */ /* 0x000fe200007fe4ff */
[--C-:B--2---:R-:W-:Y:S02]  /*0e00*/  HADD2.F32 R42, -RZ, R60.reuse.H1_H1 ;  /* 0x3000003cff2a7230 */ /* 0x104fe40000004100 */
[----:B------:R-:W-:-:S03]  /*0e10*/  HADD2.F32 R43, -RZ, R60.H0_H0 ;  /* 0x2000003cff2b7230 */ /* 0x000fc60000004100 */
[----:B------:R-:W-:Y:S01]  /*0e20*/  FMUL R46, R42, R42 ;  /* 0x0000002a2a2e7220 */ /* 0x000fe20000400000 */
[----:B------:R-:W-:-:S03]  /*0e30*/  HADD2.F32 R44, -RZ, R61.H0_H0 ;  /* 0x2000003dff2c7230 */ /* 0x000fc60000004100 */
[----:B------:R-:W-:Y:S01]  /*0e40*/  FFMA R41, R43, R43, R46 ;  /* 0x0000002b2b297223 */ /* 0x000fe2000000002e */
[----:B------:R-:W-:-:S03]  /*0e50*/  HADD2.F32 R45, -RZ, R61.H1_H1 ;  /* 0x3000003dff2d7230 */ /* 0x000fc60000004100 */
[----:B------:R-:W-:Y:S01]  /*0e60*/  FFMA R60, R44, R44, R41 ;  /* 0x0000002c2c3c7223 */ /* 0x000fe20000000029 */
[----:B------:R-:W-:-:S03]  /*0e70*/  HADD2.F32 R46, -RZ, R62.H0_H0 ;  /* 0x2000003eff2e7230 */ /* 0x000fc60000004100 */
[----:B------:R-:W-:Y:S01]  /*0e80*/  FFMA R41, R45, R45, R60 ;  /* 0x0000002d2d297223 */ /* 0x000fe2000000003c */
[----:B------:R-:W-:-:S03]  /*0e90*/  HADD2.F32 R47, -RZ, R62.H1_H1 ;  /* 0x3000003eff2f7230 */ /* 0x000fc60000004100 */
[----:B------:R-:W-:Y:S01]  /*0ea0*/  FFMA R60, R46, R46, R41 ;  /* 0x0000002e2e3c7223 */ /* 0x000fe20000000029 */
[----:B------:R-:W-:-:S03]  /*0eb0*/  HADD2.F32 R48, -RZ, R63.H0_H0 ;  /* 0x2000003fff307230 */ /* 0x000fc60000004100 */
[----:B------:R-:W-:Y:S01]  /*0ec0*/  FFMA R41, R47, R47, R60 ;  /* 0x0000002f2f297223 */ /* 0x000fe2000000003c */
[----:B------:R-:W-:-:S03]  /*0ed0*/  HADD2.F32 R49, -RZ, R63.H1_H1 ;  /* 0x3000003fff317230 */ /* 0x000fc60000004100 */
[----:B------:R-:W-:-:S04]  /*0ee0*/  FFMA R60, R48, R48, R41 ;  /* 0x00000030303c7223 */ /* 0x000fc80000000029 */
[----:B------:R-:W-:-:S05]  /*0ef0*/  FFMA R41, R49, R49, R60 ;  /* 0x0000003131297223 */ /* 0x000fca000000003c */
[----:B------:R-:W0:Y:S02]  /*0f00*/  SHFL.BFLY PT, R60, R41, 0x8, 0x1f ;  /* 0x0d001f00293c7f89 */ /* 0x000e2400000e0000 */
[----:B0-----:R-:W-:-:S05]  /*0f10*/  FADD R59, R41, R60 ;  /* 0x0000003c293b7221 */ /* 0x001fca0000000000 */
[----:B------:R-:W0:Y:S02]  /*0f20*/  SHFL.BFLY PT, R60, R59, 0x4, 0x1f ;  /* 0x0c801f003b3c7f89 */ /* 0x000e2400000e0000 */
[----:B0-----:R-:W-:-:S05]  /*0f30*/  FADD R62, R59, R60 ;  /* 0x0000003c3b3e7221 */ /* 0x001fca0000000000 */
[----:B------:R-:W0:Y:S02]  /*0f40*/  SHFL.BFLY PT, R61, R62, 0x2, 0x1f ;  /* 0x0c401f003e3d7f89 */ /* 0x000e2400000e0000 */
[----:B0-----:R-:W-:-:S05]  /*0f50*/  FADD R65, R62, R61 ;  /* 0x0000003d3e417221 */ /* 0x001fca0000000000 */
[----:B------:R-:W0:Y:S02]  /*0f60*/  SHFL.BFLY PT, R60, R65, 0x1, 0x1f ;  /* 0x0c201f00413c7f89 */ /* 0x000e2400000e0000 */
[----:B0-----:R-:W-:Y:S02]  /*0f70*/  FADD R60, R65, R60 ;  /* 0x0000003c413c7221 */ /* 0x001fe40000000000 */
[----:B------:R-:W-:-:S06]  /*0f80*/  CS2R R64, SRZ ;  /* 0x0000000000407805 */ /* 0x000fcc000001ff00 */
[----:B------:R-:W2:Y:S01]  /*0f90*/  @P5 LDG.E.128 R64, [R74.64] ;  /* 0x000000044a405981 */ /* 0x000ea2000c1e1d00 */
[----:B------:R-:W-:-:S05]  /*0fa0*/  MOV R63, 0x3c000000 ;  /* 0x3c000000003f7802 */ /* 0x000fca0000000f00 */
[----:B------:R-:W-:-:S04]  /*0fb0*/  FFMA R68, R60, R63, c[0x0][0x180] ;  /* 0x000060003c447623 */ /* 0x000fc8000000003f */
[----:B------:R0:W1:Y:S01]  /*0fc0*/  MUFU.SQRT R60, R68 ;  /* 0x00000044003c7308 */ /* 0x0000620000002000 */
[----:B------:R-:W-:Y:S01]  /*0fd0*/  ISETP.NE.AND P5, PT, R39, RZ, PT ;  /* 0x000000ff2700720c */ /* 0x000fe20003fa5270 */
[--C-:B--2---:R-:W-:Y:S02]  /*0fe0*/  HADD2.F32 R41, -RZ, R64.reuse.H1_H1 ;  /* 0x30000040ff297230 */ /* 0x104fe40000004100 */
[----:B0-----:R-:W-:-:S03]  /*0ff0*/  HADD2.F32 R68, -RZ, R64.H0_H0 ;  /* 0x20000040ff447230 */ /* 0x001fc60000004100 */
        /* <DEDUP_REMOVED lines=20> */
[----:B------:R-:W0:Y:S01]  /*1140*/  SHFL.BFLY PT, R74, R67, 0x1, 0x1f ;  /* 0x0c201f00434a7f89 */ /* 0x000e2200000e0000 */
[----:B------:R-:W-:Y:S01]  /*1150*/  CS2R R64, SRZ ;  /* 0x0000000000407805 */ /* 0x000fe2000001ff00 */
[----:B0-----:R-:W-:Y:S02]  /*1160*/  FADD R74, R67, R74 ;  /* 0x0000004a434a7221 */ /* 0x001fe40000000000 */
[----:B------:R-:W-:-:S06]  /*1170*/  CS2R R66, SRZ ;  /* 0x0000000000427805 */ /* 0x000fcc000001ff00 */
[----:B------:R-:W2:Y:S01]  /*1180*/  @P5 LDG.E.128 R64, [R82.64] ;  /* 0x0000000452405981 */ /* 0x000ea2000c1e1d00 */
[----:B------:R-:W-:-:S04]  /*1190*/  FFMA R76, R74, R63, c[0x0][0x180] ;  /* 0x000060004a4c7623 */ /* 0x000fc8000000003f */
[----:B------:R0:W3:Y:S01]  /*11a0*/  MUFU.SQRT R121, R76 ;  /* 0x0000004c00797308 */ /* 0x0000e20000002000 */
        /* <DEDUP_REMOVED lines=29> */
[----:B------:R0:W4:Y:S01]  /*1380*/  MUFU.SQRT R142, R84 ;  /* 0x00000054008e7308 */ /* 0x0001220000002000 */
[----:B------:R-:W-:Y:S01]  /*1390*/  ISETP.NE.AND P5, PT, R34, RZ, PT ;  /* 0x000000ff2200720c */ /* 0x000fe20003fa5270 */
[--C-:B--2---:R-:W-:Y:S02]  /*13a0*/  HADD2.F32 R82, -RZ, R64.reuse.H1_H1 ;  /* 0x30000040ff527230 */ /* 0x104fe40000004100 */
[----:B------:R-:W-:-:S03]  /*13b0*/  HADD2.F32 R85, -RZ, R64.H0_H0 ;  /* 0x20000040ff557230 */ /* 0x000fc60000004100 */
[----:B------:R-:W-:Y:S01]  /*13c0*/  FMUL R64, R82, R82 ;  /* 0x0000005252407220 */ /* 0x000fe20000400000 */
[----:B0-----:R-:W-:-:S03]  /*13d0*/  HADD2.F32 R84, -RZ, R65.H0_H0 ;  /* 0x20000041ff547230 */ /* 0x001fc60000004100 */
        /* <DEDUP_REMOVED lines=24> */
[----:B------:R0:W5:Y:S01]  /*1560*/  MUFU.SQRT R152, R92 ;  /* 0x0000005c00987308 */ /* 0x0001620000002000 */
        /* <DEDUP_REMOVED lines=29> */
[----:B------:R0:W0:Y:S01]  /*1740*/  MUFU.SQRT R173, R127 ;  /* 0x0000007f00ad7308 */ /* 0x0000220000002000 */
        /* <DEDUP_REMOVED lines=59> */
[----:B------:R-:W0:Y:S01]  /*1b00*/  MUFU.SQRT R203, R146 ;  /* 0x0000009200cb7308 */ /* 0x000e220000002000 */
[----:B-1----:R-:W-:-:S04]  /*1b10*/  FSETP.GEU.AND P1, PT, R60, 1.175494350822287508e-38, PT ;  /* 0x008000003c00780b */ /* 0x002fc80003f2e000 */
[----:B------:R-:W-:Y:S02]  /*1b20*/  P2R R62, PR, RZ, 0x2 ;  /* 0x00000002ff3e7803 */ /* 0x000fe40000000000 */
[----:B---3--:R-:W-:-:S04]  /*1b30*/  FSETP.GEU.AND P1, PT, R121, 1.175494350822287508e-38, PT ;  /* 0x008000007900780b */ /* 0x008fc80003f2e000 */
[----:B------:R-:W-:Y:S02]  /*1b40*/  P2R R126, PR, RZ, 0x2 ;  /* 0x00000002ff7e7803 */ /* 0x000fe40000000000 */
[----:B----4-:R-:W-:-:S04]  /*1b50*/  FSETP.GEU.AND P1, PT, R142, 1.175494350822287508e-38, PT ;  /* 0x008000008e00780b */ /* 0x010fc80003f2e000 */
[----:B------:R-:W-:Y:S02]  /*1b60*/  P2R R143, PR, RZ, 0x2 ;  /* 0x00000002ff8f7803 */ /* 0x000fe40000000000 */
[----:B-----5:R-:W-:-:S04]  /*1b70*/  FSETP.GEU.AND P1, PT, R152, 1.175494350822287508e-38, PT ;  /* 0x008000009800780b */ /* 0x020fc80003f2e000 */
[----:B------:R-:W-:Y:S02]  /*1b80*/  P2R R153, PR, RZ, 0x2 ;  /* 0x00000002ff997803 */ /* 0x000fe40000000000 */
[----:B------:R-:W-:-:S04]  /*1b90*/  FSETP.GEU.AND P1, PT, R173, 1.175494350822287508e-38, PT ;  /* 0x00800000ad00780b */ /* 0x000fc80003f2e000 */
[----:B------:R-:W-:Y:S02]  /*1ba0*/  P2R R174, PR, RZ, 0x2 ;  /* 0x00000002ffae7803 */ /* 0x000fe40000000000 */
[----:B------:R-:W-:-:S04]  /*1bb0*/  FSETP.GEU.AND P1, PT, R193, 1.175494350822287508e-38, PT ;  /* 0x00800000c100780b */ /* 0x000fc80003f2e000 */
[----:B------:R-:W-:Y:S02]  /*1bc0*/  P2R R194, PR, RZ, 0x2 ;  /* 0x00000002ffc27803 */ /* 0x000fe40000000000 */
[----:B0-----:R-:W-:-:S04]  /*1bd0*/  FSETP.GEU.AND P1, PT, R203, 1.175494350822287508e-38, PT ;  /* 0x00800000cb00780b */ /* 0x001fc80003f2e000 */
[----:B------:R-:W-:Y:S02]  /*1be0*/  P2R R204, PR, RZ, 0x2 ;  /* 0x00000002ffcc7803 */ /* 0x000fe40000000000 */
[----:B------:R-:W-:Y:S01]  /*1bf0*/  ISETP.NE.AND P1, PT, R24, RZ, PT ;  /* 0x000000ff1800720c */ /* 0x000fe20003f25270 */
        /* <DEDUP_REMOVED lines=28> */
[----:B------:R-:W0:Y:S02]  /*1dc0*/  MUFU.SQRT R206, R156 ;  /* 0x0000009c00ce7308 */ /* 0x000e240000002000 */
        /* <DEDUP_REMOVED lines=31> */
[----:B------:R0:W1:Y:S01]  /*1fc0*/  MUFU.SQRT R208, R161 ;  /* 0x000000a100d07308 */ /* 0x0000620000002000 */
        /* <DEDUP_REMOVED lines=87> */
[----:B-1----:R-:W-:-:S04]  /*2540*/  FSETP.GEU.AND P1, PT, R208, 1.175494350822287508e-38, PT ;  /* 0x00800000d000780b */ /* 0x002fc80003f2e000 */
[----:B------:R-:W-:Y:S02]  /*2550*/  P2R R216, PR, RZ, 0x2 ;  /* 0x00000002ffd87803 */ /* 0x000fe40000000000 */
        /* <DEDUP_REMOVED lines=59> */
[----:B---3--:R-:W-:-:S04]  /*2910*/  FSETP.GEU.AND P5, PT, R211, 1.175494350822287508e-38, PT ;  /* 0x00800000d300780b */ /* 0x008fc80003fae000 */
[----:B------:R-:W-:Y:S02]  /*2920*/  P2R R214, PR, RZ, 0x20 ;  /* 0x00000020ffd67803 */ /* 0x000fe40000000000 */
[----:B------:R-:W-:Y:S02]  /*2930*/  ISETP.NE.AND P5, PT, R14, RZ, PT ;  /* 0x000000ff0e00720c */ /* 0x000fe40003fa5270 */
[----:B------:R-:W-:Y:S02]  /*2940*/  FSETP.GT.AND P0, PT, R60, 8.50705917302346158658e+37, PT ;  /* 0x7e8000003c00780b */ /* 0x000fe40003f04000 */
[----:B------:R-:W-:-:S04]  /*2950*/  MOV R61, 0x3e800000 ;  /* 0x3e800000003d7802 */ /* 0x000fc80000000f00 */
[----:B------:R-:W-:-:S07]  /*2960*/  FSEL R59, R61, 1, P0 ;  /* 0x3f8000003d3b7808 */ /* 0x000fce0000000000 */
[----:B------:R-:W-:Y:S01]  /*2970*/  @P0 FMUL R60, R60, 0.25 ;  /* 0x3e8000003c3c0820 */ /* 0x000fe20000400000 */
[----:B------:R-:W-:-:S04]  /*2980*/  FSETP.GT.AND P0, PT, R121, 8.50705917302346158658e+37, PT ;  /* 0x7e8000007900780b */ /* 0x000fc80003f04000 */
[----:B------:R-:W-:Y:S01]  /*2990*/  FSEL R120, R61, 1, P0 ;  /* 0x3f8000003d787808 */ /* 0x000fe20000000000 */
        /* <DEDUP_REMOVED lines=27> */
[----:B------:R-:W-:Y:S01]  /*2b50*/  @P0 FMUL R121, R121, 0.25 ;  /* 0x3e80000079790820 */ /* 0x000fe20000400000 */
[----:B------:R-:W-:-:S04]  /*2b60*/  FSETP.GT.AND P0, PT, R142, 8.50705917302346158658e+37, PT ;  /* 0x7e8000008e00780b */ /* 0x000fc80003f04000 */
[----:B------:R-:W-:-:S09]  /*2b70*/  FSEL R141, R61, 1, P0 ;  /* 0x3f8000003d8d7808 */ /* 0x000fd20000000000 */
        /* <DEDUP_REMOVED lines=22> */
[C---:B----4-:R-:W-:Y:S02]  /*2ce0*/  FSETP.GT.AND P0, PT, R213.reuse, 8.50705917302346158658e+37, PT ;  /* 0x7e800000d500780b */ /* 0x050fe40003f04000 */
[----:B------:R-:W-:Y:S02]  /*2cf0*/  FSETP.GEU.AND P4, PT, R213, 1.175494350822287508e-38, PT ;  /* 0x00800000d500780b */ /* 0x000fe40003f8e000 */
[----:B------:R-:W-:-:S09]  /*2d00*/  FSEL R212, R61, 1, P0 ;  /* 0x3f8000003dd47808 */ /* 0x000fd20000000000 */
[----:B------:R-:W-:Y:S01]  /*2d10*/  @P0 FMUL R213, R213, 0.25 ;  /* 0x3e800000d5d50820 */ /* 0x000fe20000400000 */
[C---:B-----5:R-:W-:Y:S02]  /*2d20*/  FSETP.GT.AND P0, PT, R218.reuse, 8.50705917302346158658e+37, PT ;  /* 0x7e800000da00780b */ /* 0x060fe40003f04000 */
[----:B------:R-:W-:Y:S02]  /*2d30*/  FSETP.GEU.AND P3, PT, R218, 1.175494350822287508e-38, PT ;  /* 0x00800000da00780b */ /* 0x000fe40003f6e000 */
[----:B------:R-:W-:-:S09]  /*2d40*/  FSEL R215, R61, 1, P0 ;  /* 0x3f8000003dd77808 */ /* 0x000fd20000000000 */
[----:B------:R-:W-:Y:S01]  /*2d50*/  @P0 FMUL R218, R218, 0.25 ;  /* 0x3e800000dada0820 */ /* 0x000fe20000400000 */
[C---:B-1----:R-:W-:Y:S01]  /*2d60*/  FSETP.GT.AND P0, PT, R221.reuse, 8.50705917302346158658e+37, PT ;  /* 0x7e800000dd00780b */ /* 0x042fe20003f04000 */
[----:B------:R-:W-:Y:S01]  /*2d70*/  FFMA R228, R224, R63, c[0x0][0x180] ;  /* 0x00006000e0e47623 */ /* 0x000fe2000000003f */
[----:B------:R-:W-:Y:S02]  /*2d80*/  FSETP.GEU.AND P2, PT, R221, 1.175494350822287508e-38, PT ;  /* 0x00800000dd00780b */ /* 0x000fe40003f4e000 */
[----:B------:R-:W-:Y:S01]  /*2d90*/  FSEL R217, R61, 1, P0 ;  /* 0x3f8000003dd97808 */ /* 0x000fe20000000000 */
[----:B------:R-:W0:Y:S08]  /*2da0*/  MUFU.SQRT R224, R228 ;  /* 0x000000e400e07308 */ /* 0x000e300000002000 */
[----:B------:R-:W-:Y:S01]  /*2db0*/  @P0 FMUL R221, R221, 0.25 ;  /* 0x3e800000dddd0820 */ /* 0x000fe20000400000 */
[----:B------:R-:W-:-:S02]  /*2dc0*/  FSETP.GT.AND P0, PT, R222, 8.50705917302346158658e+37, PT ;  /* 0x7e800000de00780b */ /* 0x000fc40003f04000 */
[----:B------:R-:W-:Y:S02]  /*2dd0*/  FSETP.GEU.AND P1, PT, R222, 1.175494350822287508e-38, PT ;  /* 0x00800000de00780b */ /* 0x000fe40003f2e000 */
[----:B------:R-:W-:-:S09]  /*2de0*/  FSEL R219, R61, 1, P0 ;  /* 0x3f8000003ddb7808 */ /* 0x000fd20000000000 */
[----:B------:R-:W-:Y:S01]  /*2df0*/  @P0 FMUL R222, R222, 0.25 ;  /* 0x3e800000dede0820 */ /* 0x000fe20000400000 */
[----:B0-----:R-:W-:-:S04]  /*2e00*/  FSETP.GEU.AND P0, PT, R224, 1.175494350822287508e-38, PT ;  /* 0x00800000e000780b */ /* 0x001fc80003f0e000 */
[----:B------:R-:W-:Y:S02]  /*2e10*/  P2R R228, PR, RZ, 0x1 ;  /* 0x00000001ffe47803 */ /* 0x000fe40000000000 */
[----:B------:R-:W-:-:S04]  /*2e20*/  ISETP.NE.AND P0, PT, R153, RZ, PT ;  /* 0x000000ff9900720c */ /* 0x000fc80003f05270 */
[----:B------:R-:W-:Y:S02]  /*2e30*/  P2R R229, PR, RZ, 0x1 ;  /* 0x00000001ffe57803 */ /* 0x000fe40000000000 */
[----:B------:R-:W-:-:S04]  /*2e40*/  ISETP.NE.AND P0, PT, R143, RZ, PT ;  /* 0x000000ff8f00720c */ /* 0x000fc80003f05270 */
[----:B------:R-:W-:Y:S02]  /*2e50*/  P2R R230, PR, RZ, 0x1 ;  /* 0x00000001ffe67803 */ /* 0x000fe40000000000 */
[----:B------:R-:W-:-:S04]  /*2e60*/  ISETP.NE.AND P0, PT, R126, RZ, PT ;  /* 0x000000ff7e00720c */ /* 0x000fc80003f05270 */
[----:B------:R-:W-:Y:S02]  /*2e70*/  P2R R231, PR, RZ, 0x1 ;  /* 0x00000001ffe77803 */ /* 0x000fe40000000000 */
[----:B------:R-:W-:Y:S02]  /*2e80*/  ISETP.NE.AND P0, PT, R62, RZ, PT ;  /* 0x000000ff3e00720c */ /* 0x000fe40003f05270 */
[----:B------:R-:W-:Y:S02]  /*2e90*/  P2R R227, PR, RZ, 0x2 ;  /* 0x00000002ffe37803 */ /* 0x000fe40000000000 */
[----:B------:R-:W-:Y:S02]  /*2ea0*/  ISETP.NE.AND P1, PT, R174, RZ, PT ;  /* 0x000000ffae00720c */ /* 0x000fe40003f25270 */
[----:B------:R-:W-:Y:S02]  /*2eb0*/  P2R R226, PR, RZ, 0x4 ;  /* 0x00000004ffe27803 */ /* 0x000fe40000000000 */
[----:B------:R-:W-:Y:S01]  /*2ec0*/  ISETP.NE.AND P2, PT, R194, RZ, PT ;  /* 0x000000ffc200720c */ /* 0x000fe20003f45270 */
[----:B--2---:R-:W-:-:S02]  /*2ed0*/  HADD2.F32 R62, -RZ, R64.H1_H1 ;  /* 0x30000040ff3e7230 */ /* 0x004fc40000004100 */
        /* <DEDUP_REMOVED lines=19> */
[----:B------:R-:W0:Y:S01]  /*3010*/  SHFL.BFLY PT, R153, R194, 0x2, 0x1f ;  /* 0x0c401f00c2997f89 */ /* 0x000e2200000e0000 */
[----:B------:R-:W-:Y:S02]  /*3020*/  P2R R225, PR, RZ, 0x8 ;  /* 0x00000008ffe17803 */ /* 0x000fe40000000000 */
[----:B------:R-:W-:Y:S01]  /*3030*/  ISETP.NE.AND P3, PT, R204, RZ, PT ;  /* 0x000000ffcc00720c */ /* 0x000fe20003f65270 */
[----:B0-----:R-:W-:-:S05]  /*3040*/  FADD R153, R194, R153 ;  /* 0x00000099c2997221 */ /* 0x001fca0000000000 */
[----:B------:R-:W0:Y:S01]  /*3050*/  SHFL.BFLY PT, R204, R153, 0x1, 0x1f ;  /* 0x0c201f0099cc7f89 */ /* 0x000e2200000e0000 */
[----:B------:R-:W-:Y:S01]  /*3060*/  FSETP.GT.AND P6, PT, R224, 8.50705917302346158658e+37, PT ;  /* 0x7e800000e000780b */ /* 0x000fe20003fc4000 */
[----:B0-----:R-:W-:-:S04]  /*3070*/  FADD R204, R153, R204 ;  /* 0x000000cc99cc7221 */ /* 0x001fc80000000000 */
[----:B------:R-:W-:-:S04]  /*3080*/  FFMA R204, R204, R63, c[0x0][0x180] ;  /* 0x00006000cccc7623 */ /* 0x000fc8000000003f */
[----:B------:R-:W0:Y:S01]  /*3090*/  MUFU.SQRT R63, R204 ;  /* 0x000000cc003f7308 */ /* 0x000e220000002000 */
[----:B------:R-:W-:-:S03]  /*30a0*/  P2R R232, PR, RZ, 0x1 ;  /* 0x00000001ffe87803 */ /* 0x000fc60000000000 */
[----:B------:R-:W-:Y:S01]  /*30b0*/  @P6 FMUL R224, R224, 0.25 ;  /* 0x3e800000e0e06820 */ /* 0x000fe20000400000 */
[----:B------:R-:W-:Y:S02]  /*30c0*/  FSEL R223, R61, 1, P6 ;  /* 0x3f8000003ddf7808 */ /* 0x000fe40003000000 */
[C---:B0-----:R-:W-:Y:S02]  /*30d0*/  FSETP.GT.AND P0, PT, R63.reuse, 8.50705917302346158658e+37, PT ;  /* 0x7e8000003f00780b */ /* 0x041fe40003f04000 */
[----:B------:R-:W-:Y:S02]  /*30e0*/  FSETP.GEU.AND P6, PT, R63, 1.175494350822287508e-38, PT ;  /* 0x008000003f00780b */ /* 0x000fe40003fce000 */
[----:B------:R-:W-:-:S09]  /*30f0*/  FSEL R61, R61, 1, P0 ;  /* 0x3f8000003d3d7808 */ /* 0x000fd20000000000 */
[----:B------:R-:W-:Y:S01]  /*3100*/  @P0 FMUL R63, R63, 0.25 ;  /* 0x3e8000003f3f0820 */ /* 0x000fe20000400000 */
[----:B------:R-:W-:-:S13]  /*3110*/  ISETP.NE.AND P0, PT, R232, RZ, PT ;  /* 0x000000ffe800720c */ /* 0x000fda0003f05270 */
[----:B------:R-:W-:Y:S01]  /*3120*/  @!P0 FMUL R60, R60, 16777216 ;  /* 0x4b8000003c3c8820 */ /* 0x000fe20000400000 */
[----:B------:R-:W-:Y:S01]  /*3130*/  @!P0 FMUL R59, R59, 16777216 ;  /* 0x4b8000003b3b8820 */ /* 0x000fe20000400000 */
[----:B------:R-:W-:-:S13]  /*3140*/  ISETP.NE.AND P0, PT, R231, RZ, PT ;  /* 0x000000ffe700720c */ /* 0x000fda0003f05270 */
[----:B------:R-:W-:Y:S01]  /*3150*/  @!P0 FMUL R121, R121, 16777216 ;  /* 0x4b80000079798820 */ /* 0x000fe20000400000 */
[----:B------:R-:W-:Y:S01]  /*3160*/  @!P0 FMUL R120, R120, 16777216 ;  /* 0x4b80000078788820 */ /* 0x000fe20000400000 */
[----:B------:R-:W-:Y:S02]  /*3170*/  ISETP.NE.AND P0, PT, R230, RZ, PT ;  /* 0x000000ffe600720c */ /* 0x000fe40003f05270 */
[----:B------:R-:W-:Y:S02]  /*3180*/  P2R R220, PR, RZ, 0x10 ;  /* 0x00000010ffdc7803 */ /* 0x000fe40000000000 */
[----:B------:R-:W-:Y:S02]  /*3190*/  ISETP.NE.AND P4, PT, R210, RZ, PT ;  /* 0x000000ffd200720c */ /* 0x000fe40003f85270 */
[----:B------:R-:W-:-:S07]  /*31a0*/  ISETP.NE.AND P5, PT, R216, RZ, PT ;  /* 0x000000ffd800720c */ /* 0x000fce0003fa5270 */
[----:B------:R-:W-:Y:S01]  /*31b0*/  @!P0 FMUL R142, R142, 16777216 ;  /* 0x4b8000008e8e8820 */ /* 0x000fe20000400000 */
[----:B------:R-:W-:Y:S01]  /*31c0*/  @!P0 FMUL R141, R141, 16777216 ;  /* 0x4b8000008d8d8820 */ /* 0x000fe20000400000 */
[----:B------:R-:W-:Y:S01]  /*31d0*/  ISETP.NE.AND P0, PT, R229, RZ, PT ;  /* 0x000000ffe500720c */ /* 0x000fe20003f05270 */
[----:B------:R-:W-:Y:S01]  /*31e0*/  @!P1 FMUL R173, R173, 16777216 ;  /* 0x4b800000adad9820 */ /* 0x000fe20000400000 */
[----:B------:R-:W-:Y:S01]  /*31f0*/  @!P1 FMUL R172, R172, 16777216 ;  /* 0x4b800000acac9820 */ /* 0x000fe20000400000 */
[----:B------:R-:W-:Y:S01]  /*3200*/  @!P3 FMUL R203, R203, 16777216 ;  /* 0x4b800000cbcbb820 */ /* 0x000fe20000400000 */
[----:B------:R-:W-:Y:S01]  /*3210*/  @!P3 FMUL R202, R202, 16777216 ;  /* 0x4b800000cacab820 */ /* 0x000fe20000400000 */
[----:B------:R-:W-:Y:S01]  /*3220*/  @!P4 FMUL R206, R206, 16777216 ;  /* 0x4b800000cecec820 */ /* 0x000fe20000400000 */
[----:B------:R-:W-:Y:S01]  /*3230*/  @!P4 FMUL R205, R205, 16777216 ;  /* 0x4b800000cdcdc820 */ /* 0x000fe20000400000 */
[----:B------:R-:W-:Y:S01]  /*3240*/  ISETP.NE.AND P1, PT, R227, RZ, PT ;  /* 0x000000ffe300720c */ /* 0x000fe20003f25270 */
[----:B------:R-:W-:Y:S01]  /*3250*/  @!P5 FMUL R208, R208, 16777216 ;  /* 0x4b800000d0d0d820 */ /* 0x000fe20000400000 */
[----:B------:R-:W-:Y:S01]  /*3260*/  ISETP.NE.AND P3, PT, R225, RZ, PT ;  /* 0x000000ffe100720c */ /* 0x000fe20003f65270 */
[----:B------:R-:W-:Y:S01]  /*3270*/  @!P5 FMUL R207, R207, 16777216 ;  /* 0x4b800000cfcfd820 */ /* 0x000fe20000400000 */
[----:B------:R-:W-:-:S02]  /*3280*/  ISETP.NE.AND P4, PT, R220, RZ, PT ;  /* 0x000000ffdc00720c */ /* 0x000fc40003f85270 */
[----:B------:R-:W-:Y:S01]  /*3290*/  @!P0 FMUL R152, R152, 16777216 ;  /* 0x4b80000098988820 */ /* 0x000fe20000400000 */
[----:B------:R-:W-:Y:S01]  /*32a0*/  @!P0 FMUL R151, R151, 16777216 ;  /* 0x4b80000097978820 */ /* 0x000fe20000400000 */
[----:B------:R-:W-:Y:S01]  /*32b0*/  ISETP.NE.AND P0, PT, R228, RZ, PT ;  /* 0x000000ffe400720c */ /* 0x000fe20003f05270 */
[----:B------:R-:W-:Y:S01]  /*32c0*/  @!P2 FMUL R193, R193, 16777216 ;  /* 0x4b800000c1c1a820 */ /* 0x000fe20000400000 */
[----:B------:R-:W-:Y:S01]  /*32d0*/  @!P2 FMUL R192, R192, 16777216 ;  /* 0x4b800000c0c0a820 */ /* 0x000fe20000400000 */
[----:B------:R-:W-:Y:S02]  /*32e0*/  ISETP.NE.AND P5, PT, R214, RZ, PT ;  /* 0x000000ffd600720c */ /* 0x000fe40003fa5270 */
[----:B------:R-:W-:Y:S01]  /*32f0*/  ISETP.NE.AND P2, PT, R226, RZ, PT ;  /* 0x000000ffe200720c */ /* 0x000fe20003f45270 */
[----:B------:R-:W-:Y:S01]  /*3300*/  @!P1 FMUL R222, R222, 16777216 ;  /* 0x4b800000dede9820 */ /* 0x000fe20000400000 */
[----:B------:R-:W-:Y:S02]  /*3310*/  @!P3 FMUL R218, R218, 16777216 ;  /* 0x4b800000dadab820 */ /* 0x000fe40000400000 */
[----:B------:R-:W-:Y:S01]  /*3320*/  @!P4 FMUL R213, R213, 16777216 ;  /* 0x4b800000d5d5c820 */ /* 0x000fe20000400000 */
[----:B------:R-:W-:-:S03]  /*3330*/  @!P6 FMUL R63, R63, 16777216 ;  /* 0x4b8000003f3fe820 */ /* 0x000fc60000400000 */
[----:B------:R-:W-:-:S03]  /*3340*/  @!P0 FMUL R224, R224, 16777216 ;  /* 0x4b800000e0e08820 */ /* 0x000fc60000400000 */
[----:B------:R-:W-:Y:S02]  /*3350*/  @!P5 FMUL R211, R211, 16777216 ;  /* 0x4b800000d3d3d820 */ /* 0x000fe40000400000 */
[----:B------:R-:W-:Y:S01]  /*3360*/  @!P2 FMUL R221, R221, 16777216 ;  /* 0x4b800000dddda820 */ /* 0x000fe20000400000 */
[----:B------:R-:W-:Y:S01]  /*3370*/  @!P5 FMUL R209, R209, 16777216 ;  /* 0x4b800000d1d1d820 */ /* 0x000fe20000400000 */
[----:B------:R-:W0:Y:S01]  /*3380*/  MUFU.RCP R121, R121 ;  /* 0x0000007900797308 */ /* 0x000e220000001000 */
[----:B------:R-:W-:-:S07]  /*3390*/  ISETP.NE.AND P5, PT, R54, RZ, PT ;  /* 0x000000ff3600720c */ /* 0x000fce0003fa5270 */
[----:B------:R-:W1:Y:S08]  /*33a0*/  MUFU.RCP R152, R152 ;  /* 0x0000009800987308 */ /* 0x000e700000001000 */
[----:B------:R-:W2:Y:S08]  /*33b0*/  MUFU.RCP R173, R173 ;  /* 0x000000ad00ad7308 */ /* 0x000eb00000001000 */
[----:B------:R-:W3:Y:S08]  /*33c0*/  MUFU.RCP R193, R193 ;  /* 0x000000c100c17308 */ /* 0x000ef00000001000 */
[----:B------:R-:W4:Y:S08]  /*33d0*/  MUFU.RCP R174, R211 ;  /* 0x000000d300ae7308 */ /* 0x000f300000001000 */
[----:B------:R-:W5:Y:S08]  /*33e0*/  MUFU.RCP R60, R60 ;  /* 0x0000003c003c7308 */ /* 0x000f700000001000 */
[----:B------:R-:W0:Y:S08]  /*33f0*/  MUFU.RCP R210, R142 ;  /* 0x0000008e00d27308 */ /* 0x000e300000001000 */
[----:B------:R-:W0:Y:S08]  /*3400*/  MUFU.RCP R103, R203 ;  /* 0x000000cb00677308 */ /* 0x000e300000001000 */
[----:B------:R-:W0:Y:S08]  /*3410*/  MUFU.RCP R194, R206 ;  /* 0x000000ce00c27308 */ /* 0x000e300000001000 */
[----:B------:R1:W0:Y:S08]  /*3420*/  MUFU.RCP R54, R208 ;  /* 0x000000d000367308 */ /* 0x0002300000001000 */
[----:B------:R-:W0:Y:S08]  /*3430*/  MUFU.RCP R213, R213 ;  /* 0x000000d500d57308 */ /* 0x000e300000001000 */
[----:B------:R-:W0:Y:S08]  /*3440*/  MUFU.RCP R218, R218 ;  /* 0x000000da00da7308 */ /* 0x000e300000001000 */
[----:B------:R-:W0:Y:S08]  /*3450*/  MUFU.RCP R216, R221 ;  /* 0x000000dd00d87308 */ /* 0x000e300000001000 */
[----:B------:R-:W0:Y:S08]  /*3460*/  MUFU.RCP R222, R222 ;  /* 0x000000de00de7308 */ /* 0x000e300000001000 */
[----:B------:R-:W1:Y:S08]  /*3470*/  MUFU.RCP R224, R224 ;  /* 0x000000e000e07308 */ /* 0x000e700000001000 */
[----:B------:R-:W5:Y:S01]  /*3480*/  MUFU.RCP R220, R63 ;  /* 0x0000003f00dc7308 */ /* 0x000f620000001000 */
[----:B------:R-:W-:Y:S01]  /*3490*/  @!P4 FMUL R212, R212, 16777216 ;  /* 0x4b800000d4d4c820 */ /* 0x000fe20000400000 */
[----:B------:R-:W-:Y:S01]  /*34a0*/  @!P3 FMUL R215, R215, 16777216 ;  /* 0x4b800000d7d7b820 */ /* 0x000fe20000400000 */
[----:B------:R-:W-:Y:S01]  /*34b0*/  @!P2 FMUL R217, R217, 16777216 ;  /* 0x4b800000d9d9a820 */ /* 0x000fe20000400000 */
[----:B------:R-:W-:Y:S01]  /*34c0*/  @!P1 FMUL R219, R219, 16777216 ;  /* 0x4b800000dbdb9820 */ /* 0x000fe20000400000 */
[----:B------:R-:W-:Y:S01]  /*34d0*/  @!P0 FMUL R223, R223, 16777216 ;  /* 0x4b800000dfdf8820 */ /* 0x000fe20000400000 */
[----:B------:R-:W-:Y:S01]  /*34e0*/  @!P6 FMUL R61, R61, 16777216 ;  /* 0x4b8000003d3de820 */ /* 0x000fe20000400000 */
[----:B0-----:R-:W-:Y:S01]  /*34f0*/  FMUL R214, R121, R120 ;  /* 0x0000007879d67220 */ /* 0x001fe20000400000 */
[----:B-1----:R-:W-:Y:S01]  /*3500*/  FMUL R208, R152, R151 ;  /* 0x0000009798d07220 */ /* 0x002fe20000400000 */
[----:B--2---:R-:W-:Y:S01]  /*3510*/  FMUL R206, R173, R172 ;  /* 0x000000acadce7220 */ /* 0x004fe20000400000 */
[----:B---3--:R-:W-:Y:S01]  /*3520*/  FMUL R204, R193, R192 ;  /* 0x000000c0c1cc7220 */ /* 0x008fe20000400000 */
[----:B----4-:R-:W-:Y:S01]  /*3530*/  FMUL R120, R174, R209 ;  /* 0x000000d1ae787220 */ /* 0x010fe20000400000 */
[----:B-----5:R-:W-:Y:S01]  /*3540*/  FMUL R226, R60, R59 ;  /* 0x0000003b3ce27220 */ /* 0x020fe20000400000 */
[----:B------:R-:W-:Y:S01]  /*3550*/  FMUL R210, R210, R141 ;  /* 0x0000008dd2d27220 */ /* 0x000fe20000400000 */
        /* <DEDUP_REMOVED lines=9> */
[----:B------:R-:W-:Y:S01]  /*35f0*/  LOP3.LUT R121, R55, 0x7f, RZ, 0xc0, !PT ;  /* 0x0000007f37797812 */ /* 0x000fe200078ec0ff */
[----:B------:R-:W-:Y:S04]  /*3600*/  STS [R53.X4], R226 ;  /* 0x000000e235007388 */ /* 0x000fe80000004800 */
[----:B------:R-:W-:Y:S04]  /*3610*/  STS [R53.X4+0x20], R214 ;  /* 0x000020d635007388 */ /* 0x000fe80000004800 */
        /* <DEDUP_REMOVED lines=14> */
[----:B------:R-:W-:Y:S06]  /*3700*/  BAR.SYNC 0x0 ;  /* 0x0000000000007b1d */ /* 0x000fec0000000000 */
[----:B------:R-:W0:Y:S01]  /*3710*/  LDS R121, [R121.X4] ;  /* 0x0000000079797984 */ /* 0x000e220000004800 */
[----:B------:R-:W-:-:S02]  /*3720*/  ISETP.NE.AND P4, PT, R57, RZ, PT ;  /* 0x000000ff3900720c */ /* 0x000fc40003f85270 */
[----:B------:R-:W-:Y:S01]  /*3730*/  IADD3 R54, P0, R56, c[0x0][0x168], RZ ;  /* 0x00005a0038367a10 */ /* 0x000fe20007f1e0ff */
[----:B0-----:R-:W-:Y:S01]  /*3740*/  @P5 STG.E [R100.64], R121 ;  /* 0x0000007964005986 */ /* 0x001fe2000c101904 */
[----:B------:R-:W-:-:S03]  /*3750*/  ISETP.NE.AND P5, PT, R58, RZ, PT ;  /* 0x000000ff3a00720c */ /* 0x000fc60003fa5270 */
[----:B------:R-:W2:Y:S01]  /*3760*/  LDG.E.128 R56, [R98.64] ;  /* 0x0000000462387981 */ /* 0x000ea2000c1e1d00 */
[----:B------:R-:W-:Y:S02]  /*3770*/  IADD3.X R55, R52, c[0x0][0x16c], RZ, P0, !PT ;  /* 0x00005b0034377a10 */ /* 0x000fe400007fe4ff */
[----:B------:R-:W-:Y:S01]  /*3780*/  IADD3 R60, P0, R51, c[0x0][0x168], RZ ;  /* 0x00005a00333c7a10 */ /* 0x000fe20007f1e0ff */
[-C--:B------:R-:W-:Y:S01]  /*3790*/  FMUL R45, R45, R226.reuse ;  /* 0x000000e22d2d7220 */ /* 0x080fe20000400000 */
[-C--:B------:R-:W-:Y:S01]  /*37a0*/  FMUL R44, R44, R226.reuse ;  /* 0x000000e22c2c7220 */ /* 0x080fe20000400000 */
[-C--:B------:R-:W-:Y:S01]  /*37b0*/  FMUL R202, R47, R226.reuse ;  /* 0x000000e22fca7220 */ /* 0x080fe20000400000 */
[----:B------:R-:W-:Y:S01]  /*37c0*/  IADD3.X R61, R50, c[0x0][0x16c], RZ, P0, !PT ;  /* 0x00005b00323d7a10 */ /* 0x000fe200007fe4ff */
[-C--:B------:R-:W-:Y:S01]  /*37d0*/  FMUL R47, R46, R226.reuse ;  /* 0x000000e22e2f7220 */ /* 0x080fe20000400000 */
[-C--:B------:R-:W-:Y:S01]  /*37e0*/  FMUL R42, R42, R226.reuse ;  /* 0x000000e22a2a7220 */ /* 0x080fe20000400000 */
[-C--:B------:R-:W-:Y:S01]  /*37f0*/  FMUL R43, R43, R226.reuse ;  /* 0x000000e22b2b7220 */ /* 0x080fe20000400000 */
[-C--:B------:R-:W-:Y:S01]  /*3800*/  FMUL R49, R49, R226.reuse ;  /* 0x000000e231317220 */ /* 0x080fe20000400000 */
[----:B------:R-:W-:Y:S01]  /*3810*/  FMUL R48, R48, R226 ;  /* 0x000000e230307220 */ /* 0x000fe20000400000 */
[-C--:B------:R-:W-:Y:S01]  /*3820*/  FMUL R72, R72, R214.reuse ;  /* 0x000000d648487220 */ /* 0x080fe20000400000 */
[-C--:B------:R-:W-:Y:S01]  /*3830*/  FMUL R71, R71, R214.reuse ;  /* 0x000000d647477220 */ /* 0x080fe20000400000 */
[----:B------:R-:W-:Y:S01]  /*3840*/  FMUL R75, R75, R214 ;  /* 0x000000d64b4b7220 */ /* 0x000fe20000400000 */
[-C--:B------:R-:W-:Y:S01]  /*3850*/  FMUL R74, R74, R210.reuse ;  /* 0x000000d24a4a7220 */ /* 0x080fe20000400000 */
[-C--:B------:R-:W-:Y:S01]  /*3860*/  FMUL R80, R80, R210.reuse ;  /* 0x000000d250507220 */ /* 0x080fe20000400000 */
[-C--:B------:R-:W-:Y:S01]  /*3870*/  FMUL R79, R79, R210.reuse ;  /* 0x000000d24f4f7220 */ /* 0x080fe20000400000 */
[----:B------:R-:W-:Y:S01]  /*3880*/  FMUL R83, R83, R210 ;  /* 0x000000d253537220 */ /* 0x000fe20000400000 */
[-C--:B------:R-:W-:Y:S01]  /*3890*/  FMUL R82, R82, R208.reuse ;  /* 0x000000d052527220 */ /* 0x080fe20000400000 */
[-C--:B------:R-:W-:Y:S01]  /*38a0*/  FMUL R85, R85, R208.reuse ;  /* 0x000000d055557220 */ /* 0x080fe20000400000 */
        /* <DEDUP_REMOVED lines=30> */
[----:B------:R-:W-:Y:S01]  /*3a90*/  FMUL R122, R122, R152 ;  /* 0x000000987a7a7220 */ /* 0x000fe20000400000 */
[----:B------:R-:W-:Y:S01]  /*3aa0*/  FMUL R167, R167, R212 ;  /* 0x000000d4a7a77220 */ /* 0x000fe20000400000 */
[----:B------:R-:W-:Y:S01]  /*3ab0*/  FMUL R177, R177, R142 ;  /* 0x0000008eb1b17220 */ /* 0x000fe20000400000 */
[----:B------:R-:W-:Y:S01]  /*3ac0*/  FMUL R189, R189, R174 ;  /* 0x000000aebdbd7220 */ /* 0x000fe20000400000 */
[----:B------:R-:W-:Y:S01]  /*3ad0*/  FMUL R197, R197, R192 ;  /* 0x000000c0c5c57220 */ /* 0x000fe20000400000 */
[----:B------:R-:W-:Y:S01]  /*3ae0*/  ISETP.NE.AND P1, PT, R19, RZ, PT ;  /* 0x000000ff1300720c */ /* 0x000fe20003f25270 */
[-C--:B------:R-:W-:Y:S01]  /*3af0*/  FMUL R160, R160, R120.reuse ;  /* 0x00000078a0a07220 */ /* 0x080fe20000400000 */
[----:B------:R-:W-:Y:S01]  /*3b00*/  ISETP.NE.AND P2, PT, R18, RZ, PT ;  /* 0x000000ff1200720c */ /* 0x000fe20003f45270 */
        /* <DEDUP_REMOVED lines=15> */
[----:B------:R-:W-:Y:S01]  /*3c00*/  ISETP.NE.AND P6, PT, R17, RZ, PT ;  /* 0x000000ff1100720c */ /* 0x000fe20003fc5270 */
[----:B------:R-:W-:Y:S01]  /*3c10*/  FMUL R196, R196, R192 ;  /* 0x000000c0c4c47220 */ /* 0x000fe20000400000 */
[----:B------:R-:W-:Y:S01]  /*3c20*/  ISETP.NE.AND P3, PT, R16, RZ, PT ;  /* 0x000000ff1000720c */ /* 0x000fe20003f65270 */
[-C--:B------:R-:W-:Y:S01]  /*3c30*/  FMUL R185, R185, R172.reuse ;  /* 0x000000acb9b97220 */ /* 0x080fe20000400000 */
[-C--:B------:R-:W-:Y:S01]  /*3c40*/  FMUL R186, R186, R172.reuse ;  /* 0x000000acbaba7220 */ /* 0x080fe20000400000 */
[-C--:B------:R-:W-:Y:S01]  /*3c50*/  FMUL R111, R111, R172.reuse ;  /* 0x000000ac6f6f7220 */ /* 0x080fe20000400000 */
[----:B------:R-:W-:Y:S01]  /*3c60*/  FMUL R110, R110, R172 ;  /* 0x000000ac6e6e7220 */ /* 0x000fe20000400000 */
[----:B------:R-:W-:Y:S01]  /*3c70*/  FMUL R198, R198, R192 ;  /* 0x000000c0c6c67220 */ /* 0x000fe20000400000 */
        /* <DEDUP_REMOVED lines=12> */
[-C--:B------:R-:W-:Y:S01]  /*3d40*/  FMUL R67, R67, R63.reuse ;  /* 0x0000003f43437220 */ /* 0x080fe20000400000 */
[----:B------:R-:W-:Y:S01]  /*3d50*/  FMUL R102, R102, R63 ;  /* 0x0000003f66667220 */ /* 0x000fe20000400000 */
[----:B--2---:R-:W-:-:S02]  /*3d60*/  HADD2.F32 R52, -RZ, R57.H1_H1 ;  /* 0x30000039ff347230 */ /* 0x004fc40000004100 */
[----:B------:R-:W-:Y:S02]  /*3d70*/  HADD2.F32 R57, -RZ, R57.H0_H0 ;  /* 0x20000039ff397230 */ /* 0x000fe40000004100 */
[----:B------:R-:W-:Y:S02]  /*3d80*/  HADD2.F32 R53, -RZ, R58.H1_H1 ;  /* 0x3000003aff357230 */ /* 0x000fe40000004100 */
[----:B------:R-:W-:Y:S02]  /*3d90*/  HADD2.F32 R51, -RZ, R56.H1_H1 ;  /* 0x30000038ff337230 */ /* 0x000fe40000004100 */
[----:B------:R-:W-:Y:S02]  /*3da0*/  HADD2.F32 R58, -RZ, R58.H0_H0 ;  /* 0x2000003aff3a7230 */ /* 0x000fe40000004100 */
[----:B------:R-:W-:Y:S02]  /*3db0*/  HADD2.F32 R50, -RZ, R59.H1_H1 ;  /* 0x3000003bff327230 */ /* 0x000fe40000004100 */
[----:B------:R-:W-:-:S02]  /*3dc0*/  HADD2.F32 R56, -RZ, R56.H0_H0 ;  /* 0x20000038ff387230 */ /* 0x000fc40000004100 */
[----:B------:R-:W-:Y:S01]  /*3dd0*/  HADD2.F32 R59, -RZ, R59.H0_H0 ;  /* 0x2000003bff3b7230 */ /* 0x000fe20000004100 */
        /* <DEDUP_REMOVED lines=8> */
[----:B------:R-:W-:Y:S02]  /*3e60*/  F2FP.PACK_AB R45, R45, R46 ;  /* 0x0000002e2d2d723e */ /* 0x000fe400000000ff */
[----:B------:R-:W-:-:S02]  /*3e70*/  F2FP.PACK_AB R46, R202, R47 ;  /* 0x0000002fca2e723e */ /* 0x000fc400000000ff */
[----:B------:R-:W-:Y:S02]  /*3e80*/  F2FP.PACK_AB R44, R42, R43 ;  /* 0x0000002b2a2c723e */ /* 0x000fe400000000ff */
[----:B------:R-:W-:Y:S02]  /*3e90*/  F2FP.PACK_AB R47, R49, R48 ;  /* 0x00000030312f723e */ /* 0x000fe400000000ff */
[----:B------:R-:W-:Y:S01]  /*3ea0*/  IADD3 R48, P0, R40, c[0x0][0x168], RZ ;  /* 0x00005a0028307a10 */ /* 0x000fe20007f1e0ff */
[-C--:B------:R-:W-:Y:S02]  /*3eb0*/  FMUL R40, R69, R214.reuse ;  /* 0x000000d645287220 */ /* 0x080fe40000400000 */
[----:B------:R0:W-:Y:S01]  /*3ec0*/  @P5 STG.E.128 [R96.64], R44 ;  /* 0x0000002c60005986 */ /* 0x0001e2000c101d04 */
[----:B------:R-:W-:Y:S01]  /*3ed0*/  IADD3.X R49, R38, c[0x0][0x16c], RZ, P0, !PT ;  /* 0x00005b0026317a10 */ /* 0x000fe200007fe4ff */
[-C--:B------:R-:W-:Y:S01]  /*3ee0*/  FMUL R38, R41, R214.reuse ;  /* 0x000000d629267220 */ /* 0x080fe20000400000 */
[----:B------:R-:W-:Y:S01]  /*3ef0*/  ISETP.NE.AND P5, PT, R39, RZ, PT ;  /* 0x000000ff2700720c */ /* 0x000fe20003fa5270 */
[-C--:B------:R-:W-:Y:S01]  /*3f00*/  FMUL R39, R68, R214.reuse ;  /* 0x000000d644277220 */ /* 0x080fe20000400000 */
[-C--:B------:R-:W-:Y:S01]  /*3f10*/  FMUL R41, R70, R214.reuse ;  /* 0x000000d646297220 */ /* 0x080fe20000400000 */
        /* <DEDUP_REMOVED lines=8> */
[----:B------:R-:W-:Y:S01]  /*3fa0*/  F2FP.PACK_AB R41, R41, R42 ;  /* 0x0000002a2929723e */ /* 0x000fe200000000ff */
[----:B0-----:R-:W-:Y:S01]  /*3fb0*/  FMUL R44, R50, R75 ;  /* 0x0000004b322c7220 */ /* 0x001fe20000400000 */
[----:B------:R-:W-:-:S02]  /*3fc0*/  F2FP.PACK_AB R40, R38, R39 ;  /* 0x000000272628723e */ /* 0x000fc400000000ff */
[----:B------:R-:W-:Y:S02]  /*3fd0*/  F2FP.PACK_AB R42, R72, R71 ;  /* 0x00000047482a723e */ /* 0x000fe400000000ff */
[----:B------:R-:W-:Y:S02]  /*3fe0*/  F2FP.PACK_AB R43, R44, R43 ;  /* 0x0000002b2c2b723e */ /* 0x000fe400000000ff */
[----:B------:R-:W-:Y:S01]  /*3ff0*/  IADD3 R44, P0, R36, c[0x0][0x168], RZ ;  /* 0x00005a00242c7a10 */ /* 0x000fe20007f1e0ff */
[-C--:B------:R-:W-:Y:S02]  /*4000*/  FMUL R38, R77, R210.reuse ;  /* 0x000000d24d267220 */ /* 0x080fe40000400000 */
[----:B------:R0:W-:Y:S01]  /*4010*/  @P4 STG.E.128 [R54.64], R40 ;  /* 0x0000002836004986 */ /* 0x0001e2000c101d04 */
[----:B------:R-:W-:Y:S01]  /*4020*/  ISETP.NE.AND P4, PT, R37, RZ, PT ;  /* 0x000000ff2500720c */ /* 0x000fe20003f85270 */
[-C--:B------:R-:W-:Y:S01]  /*4030*/  FMUL R37, R78, R210.reuse ;  /* 0x000000d24e257220 */ /* 0x080fe20000400000 */
[----:B------:R-:W-:Y:S01]  /*4040*/  IADD3.X R45, R35, c[0x0][0x16c], RZ, P0, !PT ;  /* 0x00005b00232d7a10 */ /* 0x000fe200007fe4ff */
        /* <DEDUP_REMOVED lines=15> */
[-C--:B------:R-:W-:Y:S01]  /*4140*/  FMUL R35, R86, R208.reuse ;  /* 0x000000d056237220 */ /* 0x080fe20000400000 */
[----:B------:R-:W-:Y:S01]  /*4150*/  FMUL R208, R89, R208 ;  /* 0x000000d059d07220 */ /* 0x000fe20000400000 */
[----:B------:R0:W-:Y:S01]  /*4160*/  @P5 STG.E.128 [R60.64], R36 ;  /* 0x000000243c005986 */ /* 0x0001e2000c101d04 */
[----:B------:R-:W-:Y:S01]  /*4170*/  IADD3.X R41, R32, c[0x0][0x16c], RZ, P0, !PT ;  /* 0x00005b0020297a10 */ /* 0x000fe200007fe4ff */
[----:B------:R-:W-:Y:S01]  /*4180*/  FMUL R32, R56, R85 ;  /* 0x0000005538207220 */ /* 0x000fe20000400000 */
[----:B------:R-:W-:Y:S01]  /*4190*/  FMUL R33, R51, R82 ;  /* 0x0000005233217220 */ /* 0x000fe20000400000 */
[----:B------:R-:W-:Y:S01]  /*41a0*/  ISETP.NE.AND P5, PT, R34, RZ, PT ;  /* 0x000000ff2200720c */ /* 0x000fe20003fa5270 */
[----:B------:R-:W-:Y:S01]  /*41b0*/  FMUL R84, R57, R84 ;  /* 0x0000005439547220 */ /* 0x000fe20000400000 */
[----:B------:R-:W-:Y:S01]  /*41c0*/  FMUL R35, R52, R35 ;  /* 0x0000002334237220 */ /* 0x000fe20000400000 */
[----:B------:R-:W-:Y:S01]  /*41d0*/  FMUL R34, R58, R87 ;  /* 0x000000573a227220 */ /* 0x000fe20000400000 */
[----:B------:R-:W-:Y:S01]  /*41e0*/  FMUL R208, R59, R208 ;  /* 0x000000d03bd07220 */ /* 0x000fe20000400000 */
[----:B------:R-:W-:Y:S01]  /*41f0*/  FMUL R91, R50, R91 ;  /* 0x0000005b325b7220 */ /* 0x000fe20000400000 */
[----:B------:R-:W-:-:S02]  /*4200*/  F2FP.PACK_AB R32, R33, R32 ;  /* 0x000000202120723e */ /* 0x000fc400000000ff */
[----:B------:R-:W-:Y:S01]  /*4210*/  F2FP.PACK_AB R33, R35, R84 ;  /* 0x000000542321723e */ /* 0x000fe200000000ff */
[----:B0-----:R-:W-:Y:S01]  /*4220*/  FMUL R37, R53, R88 ;  /* 0x0000005835257220 */ /* 0x001fe20000400000 */
[----:B------:R-:W-:-:S04]  /*4230*/  F2FP.PACK_AB R35, R91, R208 ;  /* 0x000000d05b23723e */ /* 0x000fc800000000ff */
[----:B------:R-:W-:Y:S02]  /*4240*/  F2FP.PACK_AB R34, R37, R34 ;  /* 0x000000222522723e */ /* 0x000fe400000000ff */
[----:B------:R-:W-:-:S03]  /*4250*/  IADD3 R36, P0, R30, c[0x0][0x168], RZ ;  /* 0x00005a001e247a10 */ /* 0x000fc60007f1e0ff */
[----:B------:R0:W-:Y:S01]  /*4260*/  @P4 STG.E.128 [R48.64], R32 ;  /* 0x0000002030004986 */ /* 0x0001e2000c101d04 */
[----:B------:R-:W-:Y:S01]  /*4270*/  ISETP.NE.AND P4, PT, R31, RZ, PT ;  /* 0x000000ff1f00720c */ /* 0x000fe20003f85270 */
[-C--:B------:R-:W-:Y:S01]  /*4280*/  FMUL R31, R94, R206.reuse ;  /* 0x000000ce5e1f7220 */ /* 0x080fe20000400000 */
[----:B------:R-:W-:Y:S01]  /*4290*/  FMUL R206, R109, R206 ;  /* 0x000000ce6dce7220 */ /* 0x000fe20000400000 */
[----:B------:R-:W-:Y:S01]  /*42a0*/  IADD3.X R37, R29, c[0x0][0x16c], RZ, P0, !PT ;  /* 0x00005b001d257a10 */ /* 0x000fe200007fe4ff */
[----:B------:R-:W-:Y:S01]  /*42b0*/  FMUL R29, R51, R90 ;  /* 0x0000005a331d7220 */ /* 0x000fe20000400000 */
[----:B------:R-:W-:Y:S01]  /*42c0*/  FMUL R30, R52, R31 ;  /* 0x0000001f341e7220 */ /* 0x000fe20000400000 */
[----:B------:R-:W-:Y:S01]  /*42d0*/  FMUL R31, R53, R108 ;  /* 0x0000006c351f7220 */ /* 0x000fe20000400000 */
[----:B------:R-:W-:Y:S01]  /*42e0*/  FMUL R38, R50, R115 ;  /* 0x0000007332267220 */ /* 0x000fe20000400000 */
[----:B0-----:R-:W-:Y:S01]  /*42f0*/  FMUL R32, R56, R93 ;  /* 0x0000005d38207220 */ /* 0x001fe20000400000 */
[----:B------:R-:W-:Y:S01]  /*4300*/  FMUL R33, R57, R92 ;  /* 0x0000005c39217220 */ /* 0x000fe20000400000 */
[----:B------:R-:W-:Y:S01]  /*4310*/  FMUL R34, R58, R95 ;  /* 0x0000005f3a227220 */ /* 0x000fe20000400000 */
[----:B------:R-:W-:-:S02]  /*4320*/  FMUL R35, R59, R206 ;  /* 0x000000ce3b237220 */ /* 0x000fc40000400000 */
[----:B------:R-:W-:Y:S02]  /*4330*/  F2FP.PACK_AB R32, R29, R32 ;  /* 0x000000201d20723e */ /* 0x000fe400000000ff */
[----:B------:R-:W-:Y:S02]  /*4340*/  F2FP.PACK_AB R33, R30, R33 ;  /* 0x000000211e21723e */ /* 0x000fe400000000ff */
[----:B------:R-:W-:Y:S02]  /*4350*/  F2FP.PACK_AB R34, R31, R34 ;  /* 0x000000221f22723e */ /* 0x000fe400000000ff */
[----:B------:R-:W-:Y:S01]  /*4360*/  F2FP.PACK_AB R35, R38, R35 ;  /* 0x000000232623723e */ /* 0x000fe200000000ff */
[-C--:B------:R-:W-:Y:S01]  /*4370*/  FMUL R30, R133, R204.reuse ;  /* 0x000000cc851e7220 */ /* 0x080fe20000400000 */
[----:B------:R-:W-:Y:S01]  /*4380*/  IADD3 R38, P0, R27, c[0x0][0x168], RZ ;  /* 0x00005a001b267a10 */ /* 0x000fe20007f1e0ff */
[----:B------:R-:W-:Y:S02]  /*4390*/  FMUL R31, R132, R204 ;  /* 0x000000cc841f7220 */ /* 0x000fe40000400000 */
[----:B------:R0:W-:Y:S01]  /*43a0*/  @P5 STG.E.128 [R44.64], R32 ;  /* 0x000000202c005986 */ /* 0x0001e2000c101d04 */
[----:B------:R-:W-:Y:S01]  /*43b0*/  ISETP.NE.AND P5, PT, R28, RZ, PT ;  /* 0x000000ff1c00720c */ /* 0x000fe20003fa5270 */
[----:B------:R-:W-:Y:S01]  /*43c0*/  FMUL R31, R58, R31 ;  /* 0x0000001f3a1f7220 */ /* 0x000fe20000400000 */
[----:B------:R-:W-:Y:S01]  /*43d0*/  IADD3.X R39, R22, c[0x0][0x16c], RZ, P0, !PT ;  /* 0x00005b0016277a10 */ /* 0x000fe200007fe4ff */
[----:B------:R-:W-:Y:S01]  /*43e0*/  FMUL R30, R53, R30 ;  /* 0x0000001e351e7220 */ /* 0x000fe20000400000 */
[----:B------:R-:W-:Y:S01]  /*43f0*/  FMUL R28, R56, R127 ;  /* 0x0000007f381c7220 */ /* 0x000fe20000400000 */
[----:B------:R-:W-:Y:S01]  /*4400*/  FMUL R27, R51, R114 ;  /* 0x00000072331b7220 */ /* 0x000fe20000400000 */
[----:B------:R-:W-:Y:S01]  /*4410*/  FMUL R29, R57, R130 ;  /* 0x00000082391d7220 */ /* 0x000fe20000400000 */
[----:B------:R-:W-:Y:S01]  /*4420*/  FMUL R22, R52, R131 ;  /* 0x0000008334167220 */ /* 0x000fe20000400000 */
[----:B------:R-:W-:Y:S01]  /*4430*/  FMUL R134, R59, R134 ;  /* 0x000000863b867220 */ /* 0x000fe20000400000 */
[----:B------:R-:W-:Y:S01]  /*4440*/  FMUL R135, R50, R135 ;  /* 0x0000008732877220 */ /* 0x000fe20000400000 */
[----:B------:R-:W-:-:S02]  /*4450*/  F2FP.PACK_AB R30, R30, R31 ;  /* 0x0000001f1e1e723e */ /* 0x000fc400000000ff */
[----:B------:R-:W-:Y:S02]  /*4460*/  F2FP.PACK_AB R28, R27, R28 ;  /* 0x0000001c1b1c723e */ /* 0x000fe400000000ff */
[----:B------:R-:W-:Y:S02]  /*4470*/  F2FP.PACK_AB R29, R22, R29 ;  /* 0x0000001d161d723e */ /* 0x000fe400000000ff */
[----:B0-----:R-:W-:Y:S02]  /*4480*/  IADD3 R32, P0, R25, c[0x0][0x168], RZ ;  /* 0x00005a0019207a10 */ /* 0x001fe40007f1e0ff */
[----:B------:R-:W-:Y:S01]  /*4490*/  F2FP.PACK_AB R31, R135, R134 ;  /* 0x00000086871f723e */ /* 0x000fe200000000ff */
[-C--:B------:R-:W-:Y:S01]  /*44a0*/  FMUL R22, R137, R103.reuse ;  /* 0x0000006789167220 */ /* 0x080fe20000400000 */
[----:B------:R-:W-:Y:S01]  /*44b0*/  IADD3.X R33, R21, c[0x0][0x16c], RZ, P0, !PT ;  /* 0x00005b0015217a10 */ /* 0x000fe200007fe4ff */
[-C--:B------:R-:W-:Y:S01]  /*44c0*/  FMUL R21, R138, R103.reuse ;  /* 0x000000678a157220 */ /* 0x080fe20000400000 */
[----:B------:R-:W-:Y:S01]  /*44d0*/  FMUL R25, R140, R103 ;  /* 0x000000678c197220 */ /* 0x000fe20000400000 */
[----:B------:R0:W-:Y:S01]  /*44e0*/  @P4 STG.E.128 [R40.64], R28 ;  /* 0x0000001c28004986 */ /* 0x0001e2000c101d04 */
[----:B------:R-:W-:Y:S01]  /*44f0*/  ISETP.NE.AND P4, PT, R26, RZ, PT ;  /* 0x000000ff1a00720c */ /* 0x000fe20003f85270 */
        /* <DEDUP_REMOVED lines=11> */
[----:B------:R-:W-:Y:S02]  /*45b0*/  F2FP.PACK_AB R31, R26, R31 ;  /* 0x0000001f1a1f723e */ /* 0x000fe400000000ff */
[----:B------:R-:W-:-:S03]  /*45c0*/  IADD3 R22, P0, R23, c[0x0][0x168], RZ ;  /* 0x00005a0017167a10 */ /* 0x000fc60007f1e0ff */
[----:B------:R0:W-:Y:S01]  /*45d0*/  @P5 STG.E.128 [R36.64], R28 ;  /* 0x0000001c24005986 */ /* 0x0001e2000c101d04 */
[----:B------:R-:W-:Y:S01]  /*45e0*/  IADD3.X R23, R3, c[0x0][0x16c], RZ, P0, !PT ;  /* 0x00005b0003177a10 */ /* 0x000fe200007fe4ff */
[-C--:B------:R-:W-:Y:S01]  /*45f0*/  FMUL R3, R148, R194.reuse ;  /* 0x000000c294037220 */ /* 0x080fe20000400000 */
[----:B------:R-:W-:Y:S01]  /*4600*/  ISETP.NE.AND P5, PT, R24, RZ, PT ;  /* 0x000000ff1800720c */ /* 0x000fe20003fa5270 */
        /* <DEDUP_REMOVED lines=12> */
[----:B------:R-:W-:Y:S01]  /*46d0*/  F2FP.PACK_AB R27, R28, R27 ;  /* 0x0000001b1c1b723e */ /* 0x000fe200000000ff */
[-C--:B------:R-:W-:Y:S01]  /*46e0*/  FMUL R28, R155, R152.reuse ;  /* 0x000000989b1c7220 */ /* 0x080fe20000400000 */
[-C--:B------:R-:W-:Y:S01]  /*46f0*/  FMUL R3, R156, R152.reuse ;  /* 0x000000989c037220 */ /* 0x080fe20000400000 */
[-C--:B------:R-:W-:Y:S01]  /*4700*/  FMUL R30, R159, R152.reuse ;  /* 0x000000989f1e7220 */ /* 0x080fe20000400000 */
[----:B------:R-:W-:Y:S01]  /*4710*/  FMUL R21, R158, R152 ;  /* 0x000000989e157220 */ /* 0x000fe20000400000 */
[----:B------:R0:W-:Y:S01]  /*4720*/  @P4 STG.E.128 [R38.64], R24 ;  /* 0x0000001826004986 */ /* 0x0001e2000c101d04 */
[----:B------:R-:W-:Y:S01]  /*4730*/  FMUL R3, R56, R3 ;  /* 0x0000000338037220 */ /* 0x000fe20000400000 */
[----:B------:R-:W-:Y:S01]  /*4740*/  FMUL R154, R51, R154 ;  /* 0x0000009a339a7220 */ /* 0x000fe20000400000 */
[----:B------:R-:W-:Y:S01]  /*4750*/  FMUL R21, R58, R21 ;  /* 0x000000153a157220 */ /* 0x000fe20000400000 */
[----:B------:R-:W-:Y:S01]  /*4760*/  FMUL R30, R53, R30 ;  /* 0x0000001e351e7220 */ /* 0x000fe20000400000 */
[----:B------:R-:W-:Y:S01]  /*4770*/  FMUL R29, R64, R63 ;  /* 0x0000003f401d7220 */ /* 0x000fe20000400000 */
[----:B0-----:R-:W-:Y:S01]  /*4780*/  FMUL R25, R57, R28 ;  /* 0x0000001c39197220 */ /* 0x001fe20000400000 */
[----:B------:R-:W-:Y:S01]  /*4790*/  FMUL R26, R52, R157 ;  /* 0x0000009d341a7220 */ /* 0x000fe20000400000 */
[----:B------:R-:W-:Y:S01]  /*47a0*/  FMUL R27, R59, R122 ;  /* 0x0000007a3b1b7220 */ /* 0x000fe20000400000 */
[----:B------:R-:W-:Y:S01]  /*47b0*/  FMUL R28, R50, R123 ;  /* 0x0000007b321c7220 */ /* 0x000fe20000400000 */
[----:B------:R-:W-:-:S02]  /*47c0*/  F2FP.PACK_AB R24, R154, R3 ;  /* 0x000000039a18723e */ /* 0x000fc400000000ff */
[----:B------:R-:W-:Y:S02]  /*47d0*/  F2FP.PACK_AB R25, R26, R25 ;  /* 0x000000191a19723e */ /* 0x000fe400000000ff */
[----:B------:R-:W-:Y:S02]  /*47e0*/  F2FP.PACK_AB R26, R30, R21 ;  /* 0x000000151e1a723e */ /* 0x000fe400000000ff */
[----:B------:R-:W-:Y:S01]  /*47f0*/  F2FP.PACK_AB R27, R28, R27 ;  /* 0x0000001b1c1b723e */ /* 0x000fe200000000ff */
[----:B------:R-:W-:Y:S01]  /*4800*/  FMUL R3, R162, R120 ;  /* 0x00000078a2037220 */ /* 0x000fe20000400000 */
[----:B------:R-:W-:-:S03]  /*4810*/  FMUL R21, R170, R212 ;  /* 0x000000d4aa157220 */ /* 0x000fc60000400000 */
[----:B------:R0:W-:Y:S01]  /*4820*/  @P5 STG.E.128 [R32.64], R24 ;  /* 0x0000001820005986 */ /* 0x0001e2000c101d04 */
[----:B------:R-:W-:Y:S01]  /*4830*/  ISETP.NE.AND P5, PT, R20, RZ, PT ;  /* 0x000000ff1400720c */ /* 0x000fe20003fa5270 */
[----:B------:R-:W-:Y:S01]  /*4840*/  FMUL R20, R165, R120 ;  /* 0x00000078a5147220 */ /* 0x000fe20000400000 */
[C---:B------:R-:W-:Y:S01]  /*4850*/  FMUL R3, R56.reuse, R3 ;  /* 0x0000000338037220 */ /* 0x040fe20000400000 */
[C---:B------:R-:W-:Y:S01]  /*4860*/  FMUL R167, R56.reuse, R167 ;  /* 0x000000a738a77220 */ /* 0x040fe20000400000 */
[C---:B------:R-:W-:Y:S01]  /*4870*/  FMUL R177, R56.reuse, R177 ;  /* 0x000000b138b17220 */ /* 0x040fe20000400000 */
[C---:B------:R-:W-:Y:S01]  /*4880*/  FMUL R189, R56.reuse, R189 ;  /* 0x000000bd38bd7220 */ /* 0x040fe20000400000 */
[----:B------:R-:W-:Y:S01]  /*4890*/  FMUL R197, R56, R197 ;  /* 0x000000c538c57220 */ /* 0x000fe20000400000 */
[----:B------:R-:W-:Y:S01]  /*48a0*/  FMUL R31, R200, R192 ;  /* 0x000000c0c81f7220 */ /* 0x000fe20000400000 */
[----:B------:R-:W-:Y:S01]  /*48b0*/  FMUL R18, R57, R18 ;  /* 0x0000001239127220 */ /* 0x000fe20000400000 */
[----:B------:R-:W-:Y:S01]  /*48c0*/  FMUL R19, R52, R19 ;  /* 0x0000001334137220 */ /* 0x000fe20000400000 */
[----:B0-----:R-:W-:Y:S01]  /*48d0*/  FMUL R27, R182, R172 ;  /* 0x000000acb61b7220 */ /* 0x001fe20000400000 */
[----:B------:R-:W-:-:S03]  /*48e0*/  FMUL R26, R175, R142 ;  /* 0x0000008eaf1a7220 */ /* 0x000fc60000400000 */
[C---:B------:R-:W-:Y:S01]  /*48f0*/  FMUL R33, R56.reuse, R27 ;  /* 0x0000001b38217220 */ /* 0x040fe20000400000 */
        /* <DEDUP_REMOVED lines=19> */
[----:B------:R-:W-:Y:S02]  /*4a30*/  ISETP.NE.AND P5, PT, R14, RZ, PT ;  /* 0x000000ff0e00720c */ /* 0x000fe40003fa5270 */
[----:B------:R-:W-:Y:S01]  /*4a40*/  IADD3 R14, P0, R10, c[0x0][0x168], RZ ;  /* 0x00005a000a0e7a10 */ /* 0x000fe20007f1e0ff */
[----:B------:R-:W-:Y:S01]  /*4a50*/  FMUL R166, R51, R166 ;  /* 0x000000a633a67220 */ /* 0x000fe20000400000 */
[----:B------:R-:W-:Y:S01]  /*4a60*/  F2FP.PACK_AB R18, R28, R169 ;  /* 0x000000a91c12723e */ /* 0x000fe200000000ff */
        /* <DEDUP_REMOVED lines=8> */
[----:B------:R-:W-:Y:S01]  /*4af0*/  FMUL R113, R50, R113 ;  /* 0x0000007132717220 */ /* 0x000fe20000400000 */
[----:B------:R-:W-:-:S02]  /*4b00*/  IADD3.X R15, R12, c[0x0][0x16c], RZ, P0, !PT ;  /* 0x00005b000c0f7a10 */ /* 0x000fc400007fe4ff */
[----:B------:R-:W-:Y:S01]  /*4b10*/  IADD3 R10, P0, R13, c[0x0][0x168], RZ ;  /* 0x00005a000d0a7a10 */ /* 0x000fe20007f1e0ff */
[-C--:B------:R-:W-:Y:S01]  /*4b20*/  FMUL R32, R181, R172.reuse ;  /* 0x000000acb5207220 */ /* 0x080fe20000400000 */
[----:B------:R-:W-:Y:S01]  /*4b30*/  F2FP.PACK_AB R16, R166, R167 ;  /* 0x000000a7a610723e */ /* 0x000fe200000000ff */
[----:B------:R-:W-:Y:S01]  /*4b40*/  FMUL R34, R183, R172 ;  /* 0x000000acb7227220 */ /* 0x000fe20000400000 */
[----:B------:R-:W-:Y:S01]  /*4b50*/  F2FP.PACK_AB R17, R29, R168 ;  /* 0x000000a81d11723e */ /* 0x000fe200000000ff */
[----:B------:R-:W-:Y:S01]  /*4b60*/  FMUL R35, R184, R172 ;  /* 0x000000acb8237220 */ /* 0x000fe20000400000 */
[----:B------:R-:W-:Y:S01]  /*4b70*/  F2FP.PACK_AB R19, R28, R19 ;  /* 0x000000131c13723e */ /* 0x000fe200000000ff */
[-C--:B------:R-:W-:Y:S01]  /*4b80*/  FMUL R36, R187, R174.reuse ;  /* 0x000000aebb247220 */ /* 0x080fe20000400000 */
[----:B------:R-:W-:Y:S01]  /*4b90*/  F2FP.PACK_AB R20, R30, R177 ;  /* 0x000000b11e14723e */ /* 0x000fe200000000ff */
[----:B------:R-:W-:Y:S01]  /*4ba0*/  FMUL R38, R195, R174 ;  /* 0x000000aec3267220 */ /* 0x000fe20000400000 */
[----:B------:R-:W-:Y:S01]  /*4bb0*/  F2FP.PACK_AB R21, R179, R176 ;  /* 0x000000b0b315723e */ /* 0x000fe200000000ff */
[----:B------:R-:W-:Y:S01]  /*4bc0*/  FMUL R37, R190, R174 ;  /* 0x000000aebe257220 */ /* 0x000fe20000400000 */
[----:B0-----:R-:W-:Y:S01]  /*4bd0*/  F2FP.PACK_AB R22, R180, R31 ;  /* 0x0000001fb416723e */ /* 0x001fe200000000ff */
[----:B------:R-:W-:Y:S01]  /*4be0*/  FMUL R40, R201, R192 ;  /* 0x000000c0c9287220 */ /* 0x000fe20000400000 */
[----:B------:R-:W-:-:S02]  /*4bf0*/  F2FP.PACK_AB R23, R113, R112 ;  /* 0x000000707117723e */ /* 0x000fc400000000ff */
[----:B------:R-:W-:Y:S01]  /*4c00*/  IADD3.X R11, R11, c[0x0][0x16c], RZ, P0, !PT ;  /* 0x00005b000b0b7a10 */ /* 0x000fe200007fe4ff */
[C---:B------:R-:W-:Y:S01]  /*4c10*/  FMUL R196, R51.reuse, R196 ;  /* 0x000000c433c47220 */ /* 0x040fe20000400000 */
[----:B------:R-:W-:Y:S01]  /*4c20*/  FMUL R32, R51, R32 ;  /* 0x0000002033207220 */ /* 0x000fe20000400000 */
[C---:B------:R-:W-:Y:S01]  /*4c30*/  FMUL R34, R57.reuse, R34 ;  /* 0x0000002239227220 */ /* 0x040fe20000400000 */
[----:B------:R-:W-:Y:S01]  /*4c40*/  FMUL R198, R57, R198 ;  /* 0x000000c639c67220 */ /* 0x000fe20000400000 */
[----:B------:R-:W-:Y:S01]  /*4c50*/  FMUL R185, R52, R185 ;  /* 0x000000b934b97220 */ /* 0x000fe20000400000 */
[----:B------:R-:W-:Y:S01]  /*4c60*/  FMUL R35, R58, R35 ;  /* 0x000000233a237220 */ /* 0x000fe20000400000 */
[----:B------:R-:W-:Y:S01]  /*4c70*/  FMUL R186, R53, R186 ;  /* 0x000000ba35ba7220 */ /* 0x000fe20000400000 */
[----:B------:R-:W-:Y:S01]  /*4c80*/  FMUL R110, R59, R110 ;  /* 0x0000006e3b6e7220 */ /* 0x000fe20000400000 */
[----:B------:R-:W-:Y:S01]  /*4c90*/  FMUL R111, R50, R111 ;  /* 0x0000006f326f7220 */ /* 0x000fe20000400000 */
[----:B------:R-:W-:Y:S01]  /*4ca0*/  @P1 STG.E.128 [R14.64], R16 ;  /* 0x000000100e001986 */ /* 0x000fe2000c101d04 */
[----:B------:R-:W-:Y:S01]  /*4cb0*/  FMUL R36, R51, R36 ;  /* 0x0000002433247220 */ /* 0x000fe20000400000 */
[----:B------:R-:W-:Y:S01]  /*4cc0*/  FMUL R188, R57, R188 ;  /* 0x000000bc39bc7220 */ /* 0x000fe20000400000 */
[----:B------:R-:W-:Y:S01]  /*4cd0*/  FMUL R191, R52, R191 ;  /* 0x000000bf34bf7220 */ /* 0x000fe20000400000 */
[C---:B------:R-:W-:Y:S01]  /*4ce0*/  FMUL R37, R58.reuse, R37 ;  /* 0x000000253a257220 */ /* 0x040fe20000400000 */
[----:B------:R-:W-:Y:S01]  /*4cf0*/  FMUL R199, R58, R199 ;  /* 0x000000c73ac77220 */ /* 0x000fe20000400000 */
[C---:B------:R-:W-:Y:S01]  /*4d00*/  FMUL R38, R53.reuse, R38 ;  /* 0x0000002635267220 */ /* 0x040fe20000400000 */
[----:B------:R-:W-:Y:S01]  /*4d10*/  FMUL R40, R53, R40 ;  /* 0x0000002835287220 */ /* 0x000fe20000400000 */
[C---:B------:R-:W-:Y:S01]  /*4d20*/  FMUL R106, R59.reuse, R106 ;  /* 0x0000006a3b6a7220 */ /* 0x040fe20000400000 */
[----:B------:R-:W-:Y:S01]  /*4d30*/  FMUL R107, R50, R107 ;  /* 0x0000006b326b7220 */ /* 0x000fe20000400000 */
[----:B------:R0:W-:Y:S01]  /*4d40*/  @P2 STG.E.128 [R10.64], R20 ;  /* 0x000000140a002986 */ /* 0x0001e2000c101d04 */
[----:B------:R-:W-:Y:S01]  /*4d50*/  IADD3 R12, P0, R4, c[0x0][0x168], RZ ;  /* 0x00005a00040c7a10 */ /* 0x000fe20007f1e0ff */
[----:B------:R-:W-:Y:S01]  /*4d60*/  FMUL R104, R59, R104 ;  /* 0x000000683b687220 */ /* 0x000fe20000400000 */
[----:B------:R-:W-:Y:S01]  /*4d70*/  FMUL R105, R50, R105 ;  /* 0x0000006932697220 */ /* 0x000fe20000400000 */
[----:B------:R-:W-:-:S02]  /*4d80*/  IADD3 R8, P2, R8, c[0x0][0x168], RZ ;  /* 0x00005a0008087a10 */ /* 0x000fc40007f5e0ff */
[----:B------:R-:W-:Y:S02]  /*4d90*/  F2FP.PACK_AB R196, R196, R197 ;  /* 0x000000c5c4c4723e */ /* 0x000fe400000000ff */
[----:B------:R-:W-:Y:S02]  /*4da0*/  F2FP.PACK_AB R184, R32, R33 ;  /* 0x0000002120b8723e */ /* 0x000fe400000000ff */
[----:B------:R-:W-:Y:S02]  /*4db0*/  F2FP.PACK_AB R185, R185, R34 ;  /* 0x00000022b9b9723e */ /* 0x000fe400000000ff */
[----:B------:R-:W-:Y:S02]  /*4dc0*/  F2FP.PACK_AB R197, R39, R198 ;  /* 0x000000c627c5723e */ /* 0x000fe400000000ff */
[----:B------:R-:W-:Y:S02]  /*4dd0*/  F2FP.PACK_AB R186, R186, R35 ;  /* 0x00000023baba723e */ /* 0x000fe400000000ff */
[----:B0-----:R-:W-:-:S02]  /*4de0*/  IADD3 R10, P1, R9, c[0x0][0x168], RZ ;  /* 0x00005a00090a7a10 */ /* 0x001fc40007f3e0ff */
[----:B------:R-:W-:Y:S02]  /*4df0*/  F2FP.PACK_AB R187, R111, R110 ;  /* 0x0000006e6fbb723e */ /* 0x000fe400000000ff */
[----:B------:R-:W-:Y:S02]  /*4e00*/  IADD3.X R13, R6, c[0x0][0x16c], RZ, P0, !PT ;  /* 0x00005b00060d7a10 */ /* 0x000fe400007fe4ff */
[----:B------:R-:W-:Y:S02]  /*4e10*/  F2FP.PACK_AB R24, R36, R189 ;  /* 0x000000bd2418723e */ /* 0x000fe400000000ff */
[----:B------:R-:W-:Y:S02]  /*4e20*/  F2FP.PACK_AB R25, R191, R188 ;  /* 0x000000bcbf19723e */ /* 0x000fe400000000ff */
[----:B------:R-:W-:Y:S02]  /*4e30*/  F2FP.PACK_AB R26, R38, R37 ;  /* 0x00000025261a723e */ /* 0x000fe400000000ff */
[----:B------:R-:W-:-:S02]  /*4e40*/  F2FP.PACK_AB R198, R40, R199 ;  /* 0x000000c728c6723e */ /* 0x000fc400000000ff */
[----:B------:R-:W-:Y:S02]  /*4e50*/  F2FP.PACK_AB R27, R107, R106 ;  /* 0x0000006a6b1b723e */ /* 0x000fe400000000ff */
[----:B------:R-:W-:Y:S02]  /*4e60*/  IADD3.X R11, R7, c[0x0][0x16c], RZ, P1, !PT ;  /* 0x00005b00070b7a10 */ /* 0x000fe40000ffe4ff */
[----:B------:R-:W-:Y:S02]  /*4e70*/  F2FP.PACK_AB R199, R105, R104 ;  /* 0x0000006869c7723e */ /* 0x000fe400000000ff */
        /* <DEDUP_REMOVED lines=8> */
[----:B------:R0:W-:Y:S01]  /*4f00*/  @P6 STG.E.128 [R12.64], R184 ;  /* 0x000000b80c006986 */ /* 0x0001e2000c101d04 */
[----:B------:R-:W-:-:S03]  /*4f10*/  IADD3 R4, P0, R0, c[0x0][0x168], RZ ;  /* 0x00005a0000047a10 */ /* 0x000fc60007f1e0ff */
[----:B------:R0:W-:Y:S01]  /*4f20*/  @P3 STG.E.128 [R10.64], R24 ;  /* 0x000000180a003986 */ /* 0x0001e2000c101d04 */
[----:B------:R-:W-:-:S03]  /*4f30*/  F2FP.PACK_AB R64, R51, R56 ;  /* 0x000000383340723e */ /* 0x000fc600000000ff */
[----:B------:R0:W-:Y:S01]  /*4f40*/  @P4 STG.E.128 [R8.64], R196 ;  /* 0x000000c408004986 */ /* 0x0001e2000c101d04 */
[----:B------:R-:W-:Y:S02]  /*4f50*/  F2FP.PACK_AB R65, R65, R126 ;  /* 0x0000007e4141723e */ /* 0x000fe400000000ff */
[----:B------:R-:W-:Y:S02]  /*4f60*/  F2FP.PACK_AB R66, R66, R143 ;  /* 0x0000008f4242723e */ /* 0x000fe400000000ff */
[----:B------:R-:W-:Y:S02]  /*4f70*/  F2FP.PACK_AB R67, R67, R102 ;  /* 0x000000664343723e */ /* 0x000fe400000000ff */
[----:B------:R-:W-:Y:S01]  /*4f80*/  IADD3.X R5, R2, c[0x0][0x16c], RZ, P0, !PT ;  /* 0x00005b0002057a10 */ /* 0x000fe200007fe4ff */
[----:B------:R-:W-:Y:S06]  /*4f90*/  @!P5 EXIT ;  /* 0x000000000000d94d */ /* 0x000fec0003800000 */
[----:B------:R-:W-:Y:S01]  /*4fa0*/  STG.E.128 [R4.64], R64 ;  /* 0x0000004004007986 */ /* 0x000fe2000c101d04 */
[----:B------:R-:W-:Y:S05]  /*4fb0*/  EXIT ;  /* 0x000000000000794d */ /* 0x000fea0003800000 */
.L_x_0:
[----:B------:R-:W-:-:S00]  /*4fc0*/  BRA `(.L_x_0) ;  /* 0xfffffff000007947 */ /* 0x000fc0000383ffff */
[----:B------:R-:W-:-:S00]  /*4fd0*/  NOP ;  /* 0x0000000000007918 */ /* 0x000fc00000000000 */
        /* <DEDUP_REMOVED lines=10> */
.L_x_1:


//--------------------- .nv.global.init           --------------------------
	.section	.nv.global.init,"aw",@progbits
.nv.global.init:
	.type		_$_str,@object
	.size		_$_str,(_$_str_$_2 - _$_str)
_$_str:
        /*0000*/ 	.byte	0x5f, 0x5f, 0x43, 0x55, 0x44, 0x41, 0x5f, 0x46, 0x54, 0x5a, 0x00
	.type		_$_str_$_2,@object
	.size		_$_str_$_2,(.L_1 - _$_str_$_2)
_$_str_$_2:
        /*000b*/ 	.byte	0x5f, 0x5f, 0x43, 0x55, 0x44, 0x41, 0x5f, 0x50, 0x52, 0x45, 0x43, 0x5f, 0x53, 0x51, 0x52, 0x54
        /*001b*/ 	.byte	0x00
.L_1:


//--------------------- .nv.shared.layer_norm_fwd_kernel --------------------------
	.section	.nv.shared.layer_norm_fwd_kernel,"aw",@nobits
	.align	16
